//
// Generated by NVIDIA NVVM Compiler
//
// Compiler Build ID: CL-36424714
// Cuda compilation tools, release 13.0, V13.0.88
// Based on NVVM 20.0.0
//

.version 9.0
.target sm_100
.address_size 64

	// .globl	_Z15apply_dirichletPfPKhPKf8Uniforms
// _ZZ27jacobi_fused_residual_tiledPKfPfPKhS0_8UniformsS1_E7tileOld has been demoted
// _ZZ27jacobi_fused_residual_tiledPKfPfPKhS0_8UniformsS1_E7tileNew has been demoted
// _ZZ27jacobi_fused_residual_tiledPKfPfPKhS0_8UniformsS1_E10redScratch has been demoted
// _ZZ10reduce_sumPKfPfjE7scratch has been demoted
// _ZZ25sum_squares_partial_tiledPKf8UniformsPfE7scratch has been demoted
// _ZZ30sum_squares_diff_partial_tiledPKfS0_8UniformsPfE7scratch has been demoted

.visible .entry _Z15apply_dirichletPfPKhPKf8Uniforms(
	.param .u64 .ptr .align 1 _Z15apply_dirichletPfPKhPKf8Uniforms_param_0,
	.param .u64 .ptr .align 1 _Z15apply_dirichletPfPKhPKf8Uniforms_param_1,
	.param .u64 .ptr .align 1 _Z15apply_dirichletPfPKhPKf8Uniforms_param_2,
	.param .align 4 .b8 _Z15apply_dirichletPfPKhPKf8Uniforms_param_3[24]
)
{
	.reg .pred 	%p<5>;
	.reg .b16 	%rs<2>;
	.reg .b32 	%r<14>;
	.reg .b32 	%f<2>;
	.reg .b64 	%rd<12>;

	ld.param.u64 	%rd1, [_Z15apply_dirichletPfPKhPKf8Uniforms_param_0];
	ld.param.u32 	%r1, [_Z15apply_dirichletPfPKhPKf8Uniforms_param_3];
	ld.param.u64 	%rd2, [_Z15apply_dirichletPfPKhPKf8Uniforms_param_1];
	ld.param.u64 	%rd3, [_Z15apply_dirichletPfPKhPKf8Uniforms_param_2];
	ld.param.u32 	%r5, [_Z15apply_dirichletPfPKhPKf8Uniforms_param_3+4];
	mov.u32 	%r7, %ctaid.x;
	mov.u32 	%r8, %ntid.x;
	mov.u32 	%r9, %tid.x;
	mad.lo.s32 	%r2, %r7, %r8, %r9;
	mov.u32 	%r10, %ctaid.y;
	mov.u32 	%r11, %ntid.y;
	mov.u32 	%r12, %tid.y;
	mad.lo.s32 	%r13, %r10, %r11, %r12;
	setp.ge.u32 	%p1, %r2, %r1;
	setp.ge.u32 	%p2, %r13, %r5;
	or.pred  	%p3, %p1, %p2;
	@%p3 bra 	$L__BB0_3;
	cvta.to.global.u64 	%rd4, %rd2;
	mad.lo.s32 	%r4, %r1, %r13, %r2;
	cvt.u64.u32 	%rd5, %r4;
	add.s64 	%rd6, %rd4, %rd5;
	ld.global.u8 	%rs1, [%rd6];
	setp.eq.s16 	%p4, %rs1, 0;
	@%p4 bra 	$L__BB0_3;
	cvta.to.global.u64 	%rd7, %rd3;
	mul.wide.u32 	%rd8, %r4, 4;
	add.s64 	%rd9, %rd7, %rd8;
	ld.global.f32 	%f1, [%rd9];
	cvta.to.global.u64 	%rd10, %rd1;
	add.s64 	%rd11, %rd10, %rd8;
	st.global.f32 	[%rd11], %f1;
$L__BB0_3:
	ret;

}
	// .globl	_Z11jacobi_stepPKfPfPKhS0_8Uniforms
.visible .entry _Z11jacobi_stepPKfPfPKhS0_8Uniforms(
	.param .u64 .ptr .align 1 _Z11jacobi_stepPKfPfPKhS0_8Uniforms_param_0,
	.param .u64 .ptr .align 1 _Z11jacobi_stepPKfPfPKhS0_8Uniforms_param_1,
	.param .u64 .ptr .align 1 _Z11jacobi_stepPKfPfPKhS0_8Uniforms_param_2,
	.param .u64 .ptr .align 1 _Z11jacobi_stepPKfPfPKhS0_8Uniforms_param_3,
	.param .align 4 .b8 _Z11jacobi_stepPKfPfPKhS0_8Uniforms_param_4[24]
)
{
	.reg .pred 	%p<12>;
	.reg .b16 	%rs<2>;
	.reg .b32 	%r<20>;
	.reg .b32 	%f<21>;
	.reg .b64 	%rd<28>;

	ld.param.f32 	%f1, [_Z11jacobi_stepPKfPfPKhS0_8Uniforms_param_4+8];
	ld.param.f32 	%f2, [_Z11jacobi_stepPKfPfPKhS0_8Uniforms_param_4+12];
	ld.param.f32 	%f3, [_Z11jacobi_stepPKfPfPKhS0_8Uniforms_param_4+16];
	ld.param.f32 	%f4, [_Z11jacobi_stepPKfPfPKhS0_8Uniforms_param_4+20];
	ld.param.u32 	%r1, [_Z11jacobi_stepPKfPfPKhS0_8Uniforms_param_4];
	ld.param.u64 	%rd5, [_Z11jacobi_stepPKfPfPKhS0_8Uniforms_param_0];
	ld.param.u64 	%rd6, [_Z11jacobi_stepPKfPfPKhS0_8Uniforms_param_1];
	ld.param.u64 	%rd3, [_Z11jacobi_stepPKfPfPKhS0_8Uniforms_param_2];
	ld.param.u64 	%rd4, [_Z11jacobi_stepPKfPfPKhS0_8Uniforms_param_3];
	ld.param.u32 	%r6, [_Z11jacobi_stepPKfPfPKhS0_8Uniforms_param_4+4];
	cvta.to.global.u64 	%rd1, %rd5;
	cvta.to.global.u64 	%rd2, %rd6;
	mov.u32 	%r7, %ctaid.x;
	mov.u32 	%r8, %ntid.x;
	mov.u32 	%r9, %tid.x;
	mad.lo.s32 	%r3, %r7, %r8, %r9;
	mov.u32 	%r10, %ctaid.y;
	mov.u32 	%r11, %ntid.y;
	mov.u32 	%r12, %tid.y;
	mad.lo.s32 	%r13, %r10, %r11, %r12;
	setp.ge.u32 	%p1, %r3, %r1;
	setp.ge.u32 	%p2, %r13, %r6;
	or.pred  	%p3, %p1, %p2;
	@%p3 bra 	$L__BB1_6;
	cvta.to.global.u64 	%rd7, %rd3;
	mad.lo.s32 	%r5, %r1, %r13, %r3;
	cvt.u64.u32 	%rd8, %r5;
	add.s64 	%rd9, %rd7, %rd8;
	ld.global.u8 	%rs1, [%rd9];
	setp.eq.s16 	%p4, %rs1, 0;
	@%p4 bra 	$L__BB1_3;
	cvta.to.global.u64 	%rd10, %rd4;
	mul.wide.u32 	%rd11, %r5, 4;
	add.s64 	%rd12, %rd10, %rd11;
	ld.global.f32 	%f5, [%rd12];
	add.s64 	%rd13, %rd2, %rd11;
	st.global.f32 	[%rd13], %f5;
	bra.uni 	$L__BB1_6;
$L__BB1_3:
	setp.ne.s32 	%p5, %r3, 0;
	setp.ne.s32 	%p6, %r13, 0;
	and.pred  	%p7, %p5, %p6;
	add.s32 	%r14, %r3, 1;
	setp.ne.s32 	%p8, %r14, %r1;
	and.pred  	%p9, %p7, %p8;
	add.s32 	%r15, %r13, 1;
	setp.ne.s32 	%p10, %r15, %r6;
	and.pred  	%p11, %p9, %p10;
	@%p11 bra 	$L__BB1_5;
	mul.wide.u32 	%rd25, %r5, 4;
	add.s64 	%rd26, %rd1, %rd25;
	ld.global.f32 	%f20, [%rd26];
	add.s64 	%rd27, %rd2, %rd25;
	st.global.f32 	[%rd27], %f20;
	bra.uni 	$L__BB1_6;
$L__BB1_5:
	add.s32 	%r16, %r5, -1;
	add.s32 	%r17, %r5, 1;
	sub.s32 	%r18, %r5, %r1;
	add.s32 	%r19, %r5, %r1;
	mul.wide.u32 	%rd14, %r16, 4;
	add.s64 	%rd15, %rd1, %rd14;
	ld.global.f32 	%f6, [%rd15];
	mul.wide.u32 	%rd16, %r17, 4;
	add.s64 	%rd17, %rd1, %rd16;
	ld.global.f32 	%f7, [%rd17];
	add.f32 	%f8, %f6, %f7;
	mul.wide.u32 	%rd18, %r18, 4;
	add.s64 	%rd19, %rd1, %rd18;
	ld.global.f32 	%f9, [%rd19];
	mul.wide.u32 	%rd20, %r19, 4;
	add.s64 	%rd21, %rd1, %rd20;
	ld.global.f32 	%f10, [%rd21];
	add.f32 	%f11, %f9, %f10;
	mul.f32 	%f12, %f2, %f11;
	fma.rn.f32 	%f13, %f1, %f8, %f12;
	mul.f32 	%f14, %f3, %f13;
	mov.f32 	%f15, 0f3F800000;
	sub.f32 	%f16, %f15, %f4;
	mul.wide.u32 	%rd22, %r5, 4;
	add.s64 	%rd23, %rd1, %rd22;
	ld.global.f32 	%f17, [%rd23];
	mul.f32 	%f18, %f4, %f14;
	fma.rn.f32 	%f19, %f16, %f17, %f18;
	add.s64 	%rd24, %rd2, %rd22;
	st.global.f32 	[%rd24], %f19;
$L__BB1_6:
	ret;

}
	// .globl	_Z15jacobi_step_rhsPKfPfPKhS0_8UniformsS0_
.visible .entry _Z15jacobi_step_rhsPKfPfPKhS0_8UniformsS0_(
	.param .u64 .ptr .align 1 _Z15jacobi_step_rhsPKfPfPKhS0_8UniformsS0__param_0,
	.param .u64 .ptr .align 1 _Z15jacobi_step_rhsPKfPfPKhS0_8UniformsS0__param_1,
	.param .u64 .ptr .align 1 _Z15jacobi_step_rhsPKfPfPKhS0_8UniformsS0__param_2,
	.param .u64 .ptr .align 1 _Z15jacobi_step_rhsPKfPfPKhS0_8UniformsS0__param_3,
	.param .align 4 .b8 _Z15jacobi_step_rhsPKfPfPKhS0_8UniformsS0__param_4[24],
	.param .u64 .ptr .align 1 _Z15jacobi_step_rhsPKfPfPKhS0_8UniformsS0__param_5
)
{
	.reg .pred 	%p<12>;
	.reg .b16 	%rs<2>;
	.reg .b32 	%r<20>;
	.reg .b32 	%f<23>;
	.reg .b64 	%rd<31>;

	ld.param.f32 	%f1, [_Z15jacobi_step_rhsPKfPfPKhS0_8UniformsS0__param_4+8];
	ld.param.f32 	%f2, [_Z15jacobi_step_rhsPKfPfPKhS0_8UniformsS0__param_4+12];
	ld.param.f32 	%f3, [_Z15jacobi_step_rhsPKfPfPKhS0_8UniformsS0__param_4+16];
	ld.param.f32 	%f4, [_Z15jacobi_step_rhsPKfPfPKhS0_8UniformsS0__param_4+20];
	ld.param.u32 	%r1, [_Z15jacobi_step_rhsPKfPfPKhS0_8UniformsS0__param_4];
	ld.param.u64 	%rd6, [_Z15jacobi_step_rhsPKfPfPKhS0_8UniformsS0__param_0];
	ld.param.u64 	%rd7, [_Z15jacobi_step_rhsPKfPfPKhS0_8UniformsS0__param_1];
	ld.param.u64 	%rd3, [_Z15jacobi_step_rhsPKfPfPKhS0_8UniformsS0__param_2];
	ld.param.u64 	%rd4, [_Z15jacobi_step_rhsPKfPfPKhS0_8UniformsS0__param_3];
	ld.param.u32 	%r6, [_Z15jacobi_step_rhsPKfPfPKhS0_8UniformsS0__param_4+4];
	ld.param.u64 	%rd5, [_Z15jacobi_step_rhsPKfPfPKhS0_8UniformsS0__param_5];
	cvta.to.global.u64 	%rd1, %rd6;
	cvta.to.global.u64 	%rd2, %rd7;
	mov.u32 	%r7, %ctaid.x;
	mov.u32 	%r8, %ntid.x;
	mov.u32 	%r9, %tid.x;
	mad.lo.s32 	%r3, %r7, %r8, %r9;
	mov.u32 	%r10, %ctaid.y;
	mov.u32 	%r11, %ntid.y;
	mov.u32 	%r12, %tid.y;
	mad.lo.s32 	%r13, %r10, %r11, %r12;
	setp.ge.u32 	%p1, %r3, %r1;
	setp.ge.u32 	%p2, %r13, %r6;
	or.pred  	%p3, %p1, %p2;
	@%p3 bra 	$L__BB2_6;
	cvta.to.global.u64 	%rd8, %rd3;
	mad.lo.s32 	%r5, %r1, %r13, %r3;
	cvt.u64.u32 	%rd9, %r5;
	add.s64 	%rd10, %rd8, %rd9;
	ld.global.u8 	%rs1, [%rd10];
	setp.eq.s16 	%p4, %rs1, 0;
	@%p4 bra 	$L__BB2_3;
	cvta.to.global.u64 	%rd11, %rd4;
	mul.wide.u32 	%rd12, %r5, 4;
	add.s64 	%rd13, %rd11, %rd12;
	ld.global.f32 	%f5, [%rd13];
	add.s64 	%rd14, %rd2, %rd12;
	st.global.f32 	[%rd14], %f5;
	bra.uni 	$L__BB2_6;
$L__BB2_3:
	setp.ne.s32 	%p5, %r3, 0;
	setp.ne.s32 	%p6, %r13, 0;
	and.pred  	%p7, %p5, %p6;
	add.s32 	%r14, %r3, 1;
	setp.ne.s32 	%p8, %r14, %r1;
	and.pred  	%p9, %p7, %p8;
	add.s32 	%r15, %r13, 1;
	setp.ne.s32 	%p10, %r15, %r6;
	and.pred  	%p11, %p9, %p10;
	@%p11 bra 	$L__BB2_5;
	mul.wide.u32 	%rd28, %r5, 4;
	add.s64 	%rd29, %rd1, %rd28;
	ld.global.f32 	%f22, [%rd29];
	add.s64 	%rd30, %rd2, %rd28;
	st.global.f32 	[%rd30], %f22;
	bra.uni 	$L__BB2_6;
$L__BB2_5:
	add.s32 	%r16, %r5, -1;
	add.s32 	%r17, %r5, 1;
	sub.s32 	%r18, %r5, %r1;
	add.s32 	%r19, %r5, %r1;
	mul.wide.u32 	%rd15, %r16, 4;
	add.s64 	%rd16, %rd1, %rd15;
	ld.global.f32 	%f6, [%rd16];
	mul.wide.u32 	%rd17, %r17, 4;
	add.s64 	%rd18, %rd1, %rd17;
	ld.global.f32 	%f7, [%rd18];
	add.f32 	%f8, %f6, %f7;
	mul.wide.u32 	%rd19, %r18, 4;
	add.s64 	%rd20, %rd1, %rd19;
	ld.global.f32 	%f9, [%rd20];
	mul.wide.u32 	%rd21, %r19, 4;
	add.s64 	%rd22, %rd1, %rd21;
	ld.global.f32 	%f10, [%rd22];
	add.f32 	%f11, %f9, %f10;
	mul.f32 	%f12, %f2, %f11;
	fma.rn.f32 	%f13, %f1, %f8, %f12;
	cvta.to.global.u64 	%rd23, %rd5;
	mul.wide.u32 	%rd24, %r5, 4;
	add.s64 	%rd25, %rd23, %rd24;
	ld.global.f32 	%f14, [%rd25];
	add.f32 	%f15, %f14, %f13;
	mul.f32 	%f16, %f3, %f15;
	mov.f32 	%f17, 0f3F800000;
	sub.f32 	%f18, %f17, %f4;
	add.s64 	%rd26, %rd1, %rd24;
	ld.global.f32 	%f19, [%rd26];
	mul.f32 	%f20, %f4, %f16;
	fma.rn.f32 	%f21, %f18, %f19, %f20;
	add.s64 	%rd27, %rd2, %rd24;
	st.global.f32 	[%rd27], %f21;
$L__BB2_6:
	ret;

}
	// .globl	_Z10rbgs_phasePfPKhPKf8Uniformsj
.visible .entry _Z10rbgs_phasePfPKhPKf8Uniformsj(
	.param .u64 .ptr .align 1 _Z10rbgs_phasePfPKhPKf8Uniformsj_param_0,
	.param .u64 .ptr .align 1 _Z10rbgs_phasePfPKhPKf8Uniformsj_param_1,
	.param .u64 .ptr .align 1 _Z10rbgs_phasePfPKhPKf8Uniformsj_param_2,
	.param .align 4 .b8 _Z10rbgs_phasePfPKhPKf8Uniformsj_param_3[24],
	.param .u32 _Z10rbgs_phasePfPKhPKf8Uniformsj_param_4
)
{
	.reg .pred 	%p<13>;
	.reg .b16 	%rs<2>;
	.reg .b32 	%r<24>;
	.reg .b32 	%f<20>;
	.reg .b64 	%rd<22>;

	ld.param.f32 	%f1, [_Z10rbgs_phasePfPKhPKf8Uniformsj_param_3+8];
	ld.param.f32 	%f2, [_Z10rbgs_phasePfPKhPKf8Uniformsj_param_3+12];
	ld.param.f32 	%f3, [_Z10rbgs_phasePfPKhPKf8Uniformsj_param_3+16];
	ld.param.f32 	%f4, [_Z10rbgs_phasePfPKhPKf8Uniformsj_param_3+20];
	ld.param.u32 	%r1, [_Z10rbgs_phasePfPKhPKf8Uniformsj_param_3];
	ld.param.u64 	%rd4, [_Z10rbgs_phasePfPKhPKf8Uniformsj_param_0];
	ld.param.u64 	%rd2, [_Z10rbgs_phasePfPKhPKf8Uniformsj_param_1];
	ld.param.u64 	%rd3, [_Z10rbgs_phasePfPKhPKf8Uniformsj_param_2];
	ld.param.u32 	%r7, [_Z10rbgs_phasePfPKhPKf8Uniformsj_param_3+4];
	ld.param.u32 	%r6, [_Z10rbgs_phasePfPKhPKf8Uniformsj_param_4];
	cvta.to.global.u64 	%rd1, %rd4;
	mov.u32 	%r8, %ctaid.x;
	mov.u32 	%r9, %ntid.x;
	mov.u32 	%r10, %tid.x;
	mad.lo.s32 	%r3, %r8, %r9, %r10;
	mov.u32 	%r11, %ctaid.y;
	mov.u32 	%r12, %ntid.y;
	mov.u32 	%r13, %tid.y;
	mad.lo.s32 	%r14, %r11, %r12, %r13;
	setp.ge.u32 	%p1, %r3, %r1;
	setp.ge.u32 	%p2, %r14, %r7;
	or.pred  	%p3, %p1, %p2;
	@%p3 bra 	$L__BB3_6;
	add.s32 	%r15, %r3, %r14;
	xor.b32  	%r16, %r6, %r15;
	and.b32  	%r17, %r16, 1;
	setp.eq.b32 	%p4, %r17, 1;
	@%p4 bra 	$L__BB3_6;
	mad.lo.s32 	%r5, %r1, %r14, %r3;
	cvt.u64.u32 	%rd5, %r5;
	cvta.to.global.u64 	%rd6, %rd2;
	add.s64 	%rd7, %rd6, %rd5;
	ld.global.u8 	%rs1, [%rd7];
	setp.eq.s16 	%p5, %rs1, 0;
	@%p5 bra 	$L__BB3_4;
	cvta.to.global.u64 	%rd8, %rd3;
	mul.wide.u32 	%rd9, %r5, 4;
	add.s64 	%rd10, %rd8, %rd9;
	ld.global.f32 	%f5, [%rd10];
	add.s64 	%rd11, %rd1, %rd9;
	st.global.f32 	[%rd11], %f5;
	bra.uni 	$L__BB3_6;
$L__BB3_4:
	setp.eq.s32 	%p6, %r3, 0;
	setp.eq.s32 	%p7, %r14, 0;
	or.pred  	%p8, %p6, %p7;
	add.s32 	%r18, %r3, 1;
	setp.eq.s32 	%p9, %r18, %r1;
	or.pred  	%p10, %p8, %p9;
	add.s32 	%r19, %r14, 1;
	setp.eq.s32 	%p11, %r19, %r7;
	or.pred  	%p12, %p10, %p11;
	@%p12 bra 	$L__BB3_6;
	add.s32 	%r20, %r5, -1;
	add.s32 	%r21, %r5, 1;
	sub.s32 	%r22, %r5, %r1;
	add.s32 	%r23, %r5, %r1;
	mul.wide.u32 	%rd12, %r20, 4;
	add.s64 	%rd13, %rd1, %rd12;
	ld.global.f32 	%f6, [%rd13];
	mul.wide.u32 	%rd14, %r21, 4;
	add.s64 	%rd15, %rd1, %rd14;
	ld.global.f32 	%f7, [%rd15];
	add.f32 	%f8, %f6, %f7;
	mul.wide.u32 	%rd16, %r22, 4;
	add.s64 	%rd17, %rd1, %rd16;
	ld.global.f32 	%f9, [%rd17];
	mul.wide.u32 	%rd18, %r23, 4;
	add.s64 	%rd19, %rd1, %rd18;
	ld.global.f32 	%f10, [%rd19];
	add.f32 	%f11, %f9, %f10;
	mul.f32 	%f12, %f2, %f11;
	fma.rn.f32 	%f13, %f1, %f8, %f12;
	mul.f32 	%f14, %f3, %f13;
	mov.f32 	%f15, 0f3F800000;
	sub.f32 	%f16, %f15, %f4;
	mul.wide.u32 	%rd20, %r5, 4;
	add.s64 	%rd21, %rd1, %rd20;
	ld.global.f32 	%f17, [%rd21];
	mul.f32 	%f18, %f4, %f14;
	fma.rn.f32 	%f19, %f16, %f17, %f18;
	st.global.f32 	[%rd21], %f19;
$L__BB3_6:
	ret;

}
	// .globl	_Z14rbgs_phase_rhsPfPKhPKf8UniformsS3_j
.visible .entry _Z14rbgs_phase_rhsPfPKhPKf8UniformsS3_j(
	.param .u64 .ptr .align 1 _Z14rbgs_phase_rhsPfPKhPKf8UniformsS3_j_param_0,
	.param .u64 .ptr .align 1 _Z14rbgs_phase_rhsPfPKhPKf8UniformsS3_j_param_1,
	.param .u64 .ptr .align 1 _Z14rbgs_phase_rhsPfPKhPKf8UniformsS3_j_param_2,
	.param .align 4 .b8 _Z14rbgs_phase_rhsPfPKhPKf8UniformsS3_j_param_3[24],
	.param .u64 .ptr .align 1 _Z14rbgs_phase_rhsPfPKhPKf8UniformsS3_j_param_4,
	.param .u32 _Z14rbgs_phase_rhsPfPKhPKf8UniformsS3_j_param_5
)
{
	.reg .pred 	%p<13>;
	.reg .b16 	%rs<2>;
	.reg .b32 	%r<24>;
	.reg .b32 	%f<22>;
	.reg .b64 	%rd<25>;

	ld.param.f32 	%f1, [_Z14rbgs_phase_rhsPfPKhPKf8UniformsS3_j_param_3+8];
	ld.param.f32 	%f2, [_Z14rbgs_phase_rhsPfPKhPKf8UniformsS3_j_param_3+12];
	ld.param.f32 	%f3, [_Z14rbgs_phase_rhsPfPKhPKf8UniformsS3_j_param_3+16];
	ld.param.f32 	%f4, [_Z14rbgs_phase_rhsPfPKhPKf8UniformsS3_j_param_3+20];
	ld.param.u32 	%r1, [_Z14rbgs_phase_rhsPfPKhPKf8UniformsS3_j_param_3];
	ld.param.u64 	%rd5, [_Z14rbgs_phase_rhsPfPKhPKf8UniformsS3_j_param_0];
	ld.param.u64 	%rd2, [_Z14rbgs_phase_rhsPfPKhPKf8UniformsS3_j_param_1];
	ld.param.u64 	%rd3, [_Z14rbgs_phase_rhsPfPKhPKf8UniformsS3_j_param_2];
	ld.param.u32 	%r7, [_Z14rbgs_phase_rhsPfPKhPKf8UniformsS3_j_param_3+4];
	ld.param.u64 	%rd4, [_Z14rbgs_phase_rhsPfPKhPKf8UniformsS3_j_param_4];
	ld.param.u32 	%r6, [_Z14rbgs_phase_rhsPfPKhPKf8UniformsS3_j_param_5];
	cvta.to.global.u64 	%rd1, %rd5;
	mov.u32 	%r8, %ctaid.x;
	mov.u32 	%r9, %ntid.x;
	mov.u32 	%r10, %tid.x;
	mad.lo.s32 	%r3, %r8, %r9, %r10;
	mov.u32 	%r11, %ctaid.y;
	mov.u32 	%r12, %ntid.y;
	mov.u32 	%r13, %tid.y;
	mad.lo.s32 	%r14, %r11, %r12, %r13;
	setp.ge.u32 	%p1, %r3, %r1;
	setp.ge.u32 	%p2, %r14, %r7;
	or.pred  	%p3, %p1, %p2;
	@%p3 bra 	$L__BB4_6;
	add.s32 	%r15, %r3, %r14;
	xor.b32  	%r16, %r6, %r15;
	and.b32  	%r17, %r16, 1;
	setp.eq.b32 	%p4, %r17, 1;
	@%p4 bra 	$L__BB4_6;
	mad.lo.s32 	%r5, %r1, %r14, %r3;
	cvt.u64.u32 	%rd6, %r5;
	cvta.to.global.u64 	%rd7, %rd2;
	add.s64 	%rd8, %rd7, %rd6;
	ld.global.u8 	%rs1, [%rd8];
	setp.eq.s16 	%p5, %rs1, 0;
	@%p5 bra 	$L__BB4_4;
	cvta.to.global.u64 	%rd9, %rd3;
	mul.wide.u32 	%rd10, %r5, 4;
	add.s64 	%rd11, %rd9, %rd10;
	ld.global.f32 	%f5, [%rd11];
	add.s64 	%rd12, %rd1, %rd10;
	st.global.f32 	[%rd12], %f5;
	bra.uni 	$L__BB4_6;
$L__BB4_4:
	setp.eq.s32 	%p6, %r3, 0;
	setp.eq.s32 	%p7, %r14, 0;
	or.pred  	%p8, %p6, %p7;
	add.s32 	%r18, %r3, 1;
	setp.eq.s32 	%p9, %r18, %r1;
	or.pred  	%p10, %p8, %p9;
	add.s32 	%r19, %r14, 1;
	setp.eq.s32 	%p11, %r19, %r7;
	or.pred  	%p12, %p10, %p11;
	@%p12 bra 	$L__BB4_6;
	add.s32 	%r20, %r5, -1;
	add.s32 	%r21, %r5, 1;
	sub.s32 	%r22, %r5, %r1;
	add.s32 	%r23, %r5, %r1;
	mul.wide.u32 	%rd13, %r20, 4;
	add.s64 	%rd14, %rd1, %rd13;
	ld.global.f32 	%f6, [%rd14];
	mul.wide.u32 	%rd15, %r21, 4;
	add.s64 	%rd16, %rd1, %rd15;
	ld.global.f32 	%f7, [%rd16];
	add.f32 	%f8, %f6, %f7;
	mul.wide.u32 	%rd17, %r22, 4;
	add.s64 	%rd18, %rd1, %rd17;
	ld.global.f32 	%f9, [%rd18];
	mul.wide.u32 	%rd19, %r23, 4;
	add.s64 	%rd20, %rd1, %rd19;
	ld.global.f32 	%f10, [%rd20];
	add.f32 	%f11, %f9, %f10;
	mul.f32 	%f12, %f2, %f11;
	fma.rn.f32 	%f13, %f1, %f8, %f12;
	cvta.to.global.u64 	%rd21, %rd4;
	mul.wide.u32 	%rd22, %r5, 4;
	add.s64 	%rd23, %rd21, %rd22;
	ld.global.f32 	%f14, [%rd23];
	add.f32 	%f15, %f14, %f13;
	mul.f32 	%f16, %f3, %f15;
	mov.f32 	%f17, 0f3F800000;
	sub.f32 	%f18, %f17, %f4;
	add.s64 	%rd24, %rd1, %rd22;
	ld.global.f32 	%f19, [%rd24];
	mul.f32 	%f20, %f4, %f16;
	fma.rn.f32 	%f21, %f18, %f19, %f20;
	st.global.f32 	[%rd24], %f21;
$L__BB4_6:
	ret;

}
	// .globl	_Z20compute_residual_rawPKfPKhPf8Uniforms
.visible .entry _Z20compute_residual_rawPKfPKhPf8Uniforms(
	.param .u64 .ptr .align 1 _Z20compute_residual_rawPKfPKhPf8Uniforms_param_0,
	.param .u64 .ptr .align 1 _Z20compute_residual_rawPKfPKhPf8Uniforms_param_1,
	.param .u64 .ptr .align 1 _Z20compute_residual_rawPKfPKhPf8Uniforms_param_2,
	.param .align 4 .b8 _Z20compute_residual_rawPKfPKhPf8Uniforms_param_3[24]
)
{
	.reg .pred 	%p<13>;
	.reg .b16 	%rs<2>;
	.reg .b32 	%r<21>;
	.reg .b32 	%f<15>;
	.reg .b64 	%rd<22>;

	ld.param.u64 	%rd2, [_Z20compute_residual_rawPKfPKhPf8Uniforms_param_0];
	ld.param.f32 	%f1, [_Z20compute_residual_rawPKfPKhPf8Uniforms_param_3+8];
	ld.param.f32 	%f2, [_Z20compute_residual_rawPKfPKhPf8Uniforms_param_3+12];
	ld.param.u32 	%r1, [_Z20compute_residual_rawPKfPKhPf8Uniforms_param_3];
	ld.param.u64 	%rd3, [_Z20compute_residual_rawPKfPKhPf8Uniforms_param_1];
	ld.param.u64 	%rd4, [_Z20compute_residual_rawPKfPKhPf8Uniforms_param_2];
	ld.param.u32 	%r6, [_Z20compute_residual_rawPKfPKhPf8Uniforms_param_3+4];
	cvta.to.global.u64 	%rd1, %rd4;
	mov.u32 	%r7, %ctaid.x;
	mov.u32 	%r8, %ntid.x;
	mov.u32 	%r9, %tid.x;
	mad.lo.s32 	%r3, %r7, %r8, %r9;
	mov.u32 	%r10, %ctaid.y;
	mov.u32 	%r11, %ntid.y;
	mov.u32 	%r12, %tid.y;
	mad.lo.s32 	%r13, %r10, %r11, %r12;
	setp.ge.u32 	%p1, %r3, %r1;
	setp.ge.u32 	%p2, %r13, %r6;
	or.pred  	%p3, %p1, %p2;
	@%p3 bra 	$L__BB5_4;
	cvta.to.global.u64 	%rd5, %rd3;
	mad.lo.s32 	%r5, %r1, %r13, %r3;
	cvt.u64.u32 	%rd6, %r5;
	add.s64 	%rd7, %rd5, %rd6;
	ld.global.u8 	%rs1, [%rd7];
	setp.eq.s16 	%p4, %rs1, 0;
	setp.ne.s32 	%p5, %r3, 0;
	setp.ne.s32 	%p6, %r13, 0;
	and.pred  	%p7, %p5, %p6;
	and.pred  	%p8, %p7, %p4;
	add.s32 	%r14, %r3, 1;
	setp.ne.s32 	%p9, %r14, %r1;
	and.pred  	%p10, %p9, %p8;
	add.s32 	%r15, %r13, 1;
	setp.ne.s32 	%p11, %r15, %r6;
	and.pred  	%p12, %p10, %p11;
	@%p12 bra 	$L__BB5_3;
	mul.wide.u32 	%rd20, %r5, 4;
	add.s64 	%rd21, %rd1, %rd20;
	mov.b32 	%r20, 0;
	st.global.u32 	[%rd21], %r20;
	bra.uni 	$L__BB5_4;
$L__BB5_3:
	cvta.to.global.u64 	%rd8, %rd2;
	add.s32 	%r16, %r5, -1;
	add.s32 	%r17, %r5, 1;
	sub.s32 	%r18, %r5, %r1;
	add.s32 	%r19, %r5, %r1;
	mul.wide.u32 	%rd9, %r16, 4;
	add.s64 	%rd10, %rd8, %rd9;
	ld.global.f32 	%f3, [%rd10];
	mul.wide.u32 	%rd11, %r5, 4;
	add.s64 	%rd12, %rd8, %rd11;
	ld.global.f32 	%f4, [%rd12];
	add.f32 	%f5, %f4, %f4;
	sub.f32 	%f6, %f3, %f5;
	mul.wide.u32 	%rd13, %r17, 4;
	add.s64 	%rd14, %rd8, %rd13;
	ld.global.f32 	%f7, [%rd14];
	add.f32 	%f8, %f7, %f6;
	mul.wide.u32 	%rd15, %r18, 4;
	add.s64 	%rd16, %rd8, %rd15;
	ld.global.f32 	%f9, [%rd16];
	sub.f32 	%f10, %f9, %f5;
	mul.wide.u32 	%rd17, %r19, 4;
	add.s64 	%rd18, %rd8, %rd17;
	ld.global.f32 	%f11, [%rd18];
	add.f32 	%f12, %f11, %f10;
	mul.f32 	%f13, %f2, %f12;
	fma.rn.f32 	%f14, %f1, %f8, %f13;
	add.s64 	%rd19, %rd1, %rd11;
	st.global.f32 	[%rd19], %f14;
$L__BB5_4:
	ret;

}
	// .globl	_Z20residual_smooth_stepPKfPfPKh8Uniforms
.visible .entry _Z20residual_smooth_stepPKfPfPKh8Uniforms(
	.param .u64 .ptr .align 1 _Z20residual_smooth_stepPKfPfPKh8Uniforms_param_0,
	.param .u64 .ptr .align 1 _Z20residual_smooth_stepPKfPfPKh8Uniforms_param_1,
	.param .u64 .ptr .align 1 _Z20residual_smooth_stepPKfPfPKh8Uniforms_param_2,
	.param .align 4 .b8 _Z20residual_smooth_stepPKfPfPKh8Uniforms_param_3[24]
)
{
	.reg .pred 	%p<13>;
	.reg .b16 	%rs<2>;
	.reg .b32 	%r<21>;
	.reg .b32 	%f<19>;
	.reg .b64 	%rd<22>;

	ld.param.u64 	%rd2, [_Z20residual_smooth_stepPKfPfPKh8Uniforms_param_0];
	ld.param.f32 	%f1, [_Z20residual_smooth_stepPKfPfPKh8Uniforms_param_3+8];
	ld.param.f32 	%f2, [_Z20residual_smooth_stepPKfPfPKh8Uniforms_param_3+12];
	ld.param.f32 	%f3, [_Z20residual_smooth_stepPKfPfPKh8Uniforms_param_3+16];
	ld.param.f32 	%f4, [_Z20residual_smooth_stepPKfPfPKh8Uniforms_param_3+20];
	ld.param.u32 	%r1, [_Z20residual_smooth_stepPKfPfPKh8Uniforms_param_3];
	ld.param.u64 	%rd4, [_Z20residual_smooth_stepPKfPfPKh8Uniforms_param_1];
	ld.param.u64 	%rd3, [_Z20residual_smooth_stepPKfPfPKh8Uniforms_param_2];
	ld.param.u32 	%r6, [_Z20residual_smooth_stepPKfPfPKh8Uniforms_param_3+4];
	cvta.to.global.u64 	%rd1, %rd4;
	mov.u32 	%r7, %ctaid.x;
	mov.u32 	%r8, %ntid.x;
	mov.u32 	%r9, %tid.x;
	mad.lo.s32 	%r3, %r7, %r8, %r9;
	mov.u32 	%r10, %ctaid.y;
	mov.u32 	%r11, %ntid.y;
	mov.u32 	%r12, %tid.y;
	mad.lo.s32 	%r13, %r10, %r11, %r12;
	setp.ge.u32 	%p1, %r3, %r1;
	setp.ge.u32 	%p2, %r13, %r6;
	or.pred  	%p3, %p1, %p2;
	@%p3 bra 	$L__BB6_4;
	cvta.to.global.u64 	%rd5, %rd3;
	mad.lo.s32 	%r5, %r1, %r13, %r3;
	cvt.u64.u32 	%rd6, %r5;
	add.s64 	%rd7, %rd5, %rd6;
	ld.global.u8 	%rs1, [%rd7];
	setp.eq.s16 	%p4, %rs1, 0;
	setp.ne.s32 	%p5, %r3, 0;
	setp.ne.s32 	%p6, %r13, 0;
	and.pred  	%p7, %p5, %p6;
	and.pred  	%p8, %p7, %p4;
	add.s32 	%r14, %r3, 1;
	setp.ne.s32 	%p9, %r14, %r1;
	and.pred  	%p10, %p9, %p8;
	add.s32 	%r15, %r13, 1;
	setp.ne.s32 	%p11, %r15, %r6;
	and.pred  	%p12, %p10, %p11;
	@%p12 bra 	$L__BB6_3;
	mul.wide.u32 	%rd20, %r5, 4;
	add.s64 	%rd21, %rd1, %rd20;
	mov.b32 	%r20, 0;
	st.global.u32 	[%rd21], %r20;
	bra.uni 	$L__BB6_4;
$L__BB6_3:
	cvta.to.global.u64 	%rd8, %rd2;
	add.s32 	%r16, %r5, -1;
	add.s32 	%r17, %r5, 1;
	sub.s32 	%r18, %r5, %r1;
	add.s32 	%r19, %r5, %r1;
	mul.wide.u32 	%rd9, %r16, 4;
	add.s64 	%rd10, %rd8, %rd9;
	ld.global.f32 	%f5, [%rd10];
	mul.wide.u32 	%rd11, %r17, 4;
	add.s64 	%rd12, %rd8, %rd11;
	ld.global.f32 	%f6, [%rd12];
	add.f32 	%f7, %f5, %f6;
	mul.wide.u32 	%rd13, %r18, 4;
	add.s64 	%rd14, %rd8, %rd13;
	ld.global.f32 	%f8, [%rd14];
	mul.wide.u32 	%rd15, %r19, 4;
	add.s64 	%rd16, %rd8, %rd15;
	ld.global.f32 	%f9, [%rd16];
	add.f32 	%f10, %f8, %f9;
	mul.f32 	%f11, %f2, %f10;
	fma.rn.f32 	%f12, %f1, %f7, %f11;
	mul.f32 	%f13, %f3, %f12;
	mov.f32 	%f14, 0f3F800000;
	sub.f32 	%f15, %f14, %f4;
	mul.wide.u32 	%rd17, %r5, 4;
	add.s64 	%rd18, %rd8, %rd17;
	ld.global.f32 	%f16, [%rd18];
	mul.f32 	%f17, %f4, %f13;
	fma.rn.f32 	%f18, %f15, %f16, %f17;
	add.s64 	%rd19, %rd1, %rd17;
	st.global.f32 	[%rd19], %f18;
$L__BB6_4:
	ret;

}
	// .globl	_Z23restrict_full_weightingPKfPf8GridDims
.visible .entry _Z23restrict_full_weightingPKfPf8GridDims(
	.param .u64 .ptr .align 1 _Z23restrict_full_weightingPKfPf8GridDims_param_0,
	.param .u64 .ptr .align 1 _Z23restrict_full_weightingPKfPf8GridDims_param_1,
	.param .align 4 .b8 _Z23restrict_full_weightingPKfPf8GridDims_param_2[16]
)
{
	.reg .pred 	%p<11>;
	.reg .b32 	%r<29>;
	.reg .b32 	%f<19>;
	.reg .b64 	%rd<25>;

	ld.param.u64 	%rd2, [_Z23restrict_full_weightingPKfPf8GridDims_param_0];
	ld.param.u32 	%r1, [_Z23restrict_full_weightingPKfPf8GridDims_param_2];
	ld.param.u32 	%r2, [_Z23restrict_full_weightingPKfPf8GridDims_param_2+8];
	ld.param.u64 	%rd3, [_Z23restrict_full_weightingPKfPf8GridDims_param_1];
	ld.param.u32 	%r7, [_Z23restrict_full_weightingPKfPf8GridDims_param_2+12];
	cvta.to.global.u64 	%rd1, %rd3;
	mov.u32 	%r8, %ctaid.x;
	mov.u32 	%r9, %ntid.x;
	mov.u32 	%r10, %tid.x;
	mad.lo.s32 	%r4, %r8, %r9, %r10;
	mov.u32 	%r11, %ctaid.y;
	mov.u32 	%r12, %ntid.y;
	mov.u32 	%r13, %tid.y;
	mad.lo.s32 	%r14, %r11, %r12, %r13;
	setp.ge.u32 	%p1, %r4, %r2;
	setp.ge.u32 	%p2, %r14, %r7;
	or.pred  	%p3, %p1, %p2;
	@%p3 bra 	$L__BB7_4;
	mad.lo.s32 	%r6, %r2, %r14, %r4;
	setp.ne.s32 	%p4, %r4, 0;
	setp.ne.s32 	%p5, %r14, 0;
	and.pred  	%p6, %p4, %p5;
	add.s32 	%r15, %r4, 1;
	setp.ne.s32 	%p7, %r15, %r2;
	and.pred  	%p8, %p6, %p7;
	add.s32 	%r16, %r14, 1;
	setp.ne.s32 	%p9, %r16, %r7;
	and.pred  	%p10, %p8, %p9;
	@%p10 bra 	$L__BB7_3;
	mul.wide.u32 	%rd23, %r6, 4;
	add.s64 	%rd24, %rd1, %rd23;
	mov.b32 	%r28, 0;
	st.global.u32 	[%rd24], %r28;
	bra.uni 	$L__BB7_4;
$L__BB7_3:
	cvta.to.global.u64 	%rd4, %rd2;
	shl.b32 	%r17, %r4, 1;
	mul.lo.s32 	%r18, %r14, %r1;
	shl.b32 	%r19, %r18, 1;
	add.s32 	%r20, %r19, %r17;
	add.s32 	%r21, %r20, -1;
	sub.s32 	%r22, %r20, %r1;
	add.s32 	%r23, %r20, %r1;
	add.s32 	%r24, %r22, -1;
	add.s32 	%r25, %r22, 1;
	add.s32 	%r26, %r21, %r1;
	add.s32 	%r27, %r26, 2;
	mul.wide.u32 	%rd5, %r26, 4;
	add.s64 	%rd6, %rd4, %rd5;
	ld.global.f32 	%f1, [%rd6];
	mul.wide.u32 	%rd7, %r23, 4;
	add.s64 	%rd8, %rd4, %rd7;
	ld.global.f32 	%f2, [%rd8];
	fma.rn.f32 	%f3, %f2, 0f40000000, %f1;
	mul.wide.u32 	%rd9, %r27, 4;
	add.s64 	%rd10, %rd4, %rd9;
	ld.global.f32 	%f4, [%rd10];
	add.f32 	%f5, %f4, %f3;
	mul.wide.u32 	%rd11, %r21, 4;
	add.s64 	%rd12, %rd4, %rd11;
	ld.global.f32 	%f6, [%rd12];
	fma.rn.f32 	%f7, %f6, 0f40000000, %f5;
	mul.wide.u32 	%rd13, %r20, 4;
	add.s64 	%rd14, %rd4, %rd13;
	ld.global.f32 	%f8, [%rd14];
	fma.rn.f32 	%f9, %f8, 0f40800000, %f7;
	ld.global.f32 	%f10, [%rd14+4];
	fma.rn.f32 	%f11, %f10, 0f40000000, %f9;
	mul.wide.u32 	%rd15, %r24, 4;
	add.s64 	%rd16, %rd4, %rd15;
	ld.global.f32 	%f12, [%rd16];
	add.f32 	%f13, %f12, %f11;
	mul.wide.u32 	%rd17, %r22, 4;
	add.s64 	%rd18, %rd4, %rd17;
	ld.global.f32 	%f14, [%rd18];
	fma.rn.f32 	%f15, %f14, 0f40000000, %f13;
	mul.wide.u32 	%rd19, %r25, 4;
	add.s64 	%rd20, %rd4, %rd19;
	ld.global.f32 	%f16, [%rd20];
	add.f32 	%f17, %f16, %f15;
	mul.f32 	%f18, %f17, 0f3D800000;
	mul.wide.u32 	%rd21, %r6, 4;
	add.s64 	%rd22, %rd1, %rd21;
	st.global.f32 	[%rd22], %f18;
$L__BB7_4:
	ret;

}
	// .globl	_Z20prolong_bilinear_addPKfPf8GridDims
.visible .entry _Z20prolong_bilinear_addPKfPf8GridDims(
	.param .u64 .ptr .align 1 _Z20prolong_bilinear_addPKfPf8GridDims_param_0,
	.param .u64 .ptr .align 1 _Z20prolong_bilinear_addPKfPf8GridDims_param_1,
	.param .align 4 .b8 _Z20prolong_bilinear_addPKfPf8GridDims_param_2[16]
)
{
	.reg .pred 	%p<13>;
	.reg .b32 	%r<35>;
	.reg .b32 	%f<19>;
	.reg .b64 	%rd<15>;

	ld.param.u64 	%rd1, [_Z20prolong_bilinear_addPKfPf8GridDims_param_0];
	ld.param.u32 	%r3, [_Z20prolong_bilinear_addPKfPf8GridDims_param_2+8];
	ld.param.u32 	%r4, [_Z20prolong_bilinear_addPKfPf8GridDims_param_2+12];
	ld.param.u32 	%r1, [_Z20prolong_bilinear_addPKfPf8GridDims_param_2];
	ld.param.u64 	%rd2, [_Z20prolong_bilinear_addPKfPf8GridDims_param_1];
	ld.param.u32 	%r8, [_Z20prolong_bilinear_addPKfPf8GridDims_param_2+4];
	mov.u32 	%r9, %ctaid.x;
	mov.u32 	%r10, %ntid.x;
	mov.u32 	%r11, %tid.x;
	mad.lo.s32 	%r5, %r9, %r10, %r11;
	mov.u32 	%r12, %ctaid.y;
	mov.u32 	%r13, %ntid.y;
	mov.u32 	%r14, %tid.y;
	mad.lo.s32 	%r15, %r12, %r13, %r14;
	setp.ge.u32 	%p1, %r5, %r1;
	setp.ge.u32 	%p2, %r15, %r8;
	or.pred  	%p3, %p1, %p2;
	@%p3 bra 	$L__BB8_3;
	mul.lo.s32 	%r7, %r1, %r15;
	setp.eq.s32 	%p4, %r5, 0;
	setp.eq.s32 	%p5, %r15, 0;
	or.pred  	%p6, %p4, %p5;
	add.s32 	%r16, %r5, 1;
	setp.eq.s32 	%p7, %r16, %r1;
	or.pred  	%p8, %p6, %p7;
	add.s32 	%r17, %r15, 1;
	setp.eq.s32 	%p9, %r17, %r8;
	or.pred  	%p10, %p8, %p9;
	@%p10 bra 	$L__BB8_3;
	cvta.to.global.u64 	%rd3, %rd1;
	shr.u32 	%r18, %r5, 1;
	shr.u32 	%r19, %r15, 1;
	add.s32 	%r20, %r18, 1;
	add.s32 	%r21, %r3, -1;
	min.u32 	%r22, %r20, %r21;
	add.s32 	%r23, %r19, 1;
	add.s32 	%r24, %r4, -1;
	min.u32 	%r25, %r23, %r24;
	and.b32  	%r26, %r5, 1;
	setp.eq.b32 	%p11, %r26, 1;
	selp.f32 	%f1, 0f3F000000, 0f3F800000, %p11;
	selp.f32 	%f2, 0f3F000000, 0f00000000, %p11;
	and.b32  	%r27, %r15, 1;
	setp.eq.b32 	%p12, %r27, 1;
	selp.f32 	%f3, 0f3F000000, 0f3F800000, %p12;
	selp.f32 	%f4, 0f3F000000, 0f00000000, %p12;
	mul.lo.s32 	%r28, %r3, %r19;
	add.s32 	%r29, %r28, %r18;
	mul.wide.u32 	%rd4, %r29, 4;
	add.s64 	%rd5, %rd3, %rd4;
	ld.global.f32 	%f5, [%rd5];
	add.s32 	%r30, %r22, %r28;
	mul.wide.u32 	%rd6, %r30, 4;
	add.s64 	%rd7, %rd3, %rd6;
	ld.global.f32 	%f6, [%rd7];
	mul.lo.s32 	%r31, %r25, %r3;
	add.s32 	%r32, %r31, %r18;
	mul.wide.u32 	%rd8, %r32, 4;
	add.s64 	%rd9, %rd3, %rd8;
	ld.global.f32 	%f7, [%rd9];
	add.s32 	%r33, %r31, %r22;
	mul.wide.u32 	%rd10, %r33, 4;
	add.s64 	%rd11, %rd3, %rd10;
	ld.global.f32 	%f8, [%rd11];
	mul.f32 	%f9, %f1, %f3;
	mul.f32 	%f10, %f2, %f3;
	mul.f32 	%f11, %f10, %f6;
	fma.rn.f32 	%f12, %f9, %f5, %f11;
	mul.f32 	%f13, %f1, %f4;
	fma.rn.f32 	%f14, %f13, %f7, %f12;
	mul.f32 	%f15, %f2, %f4;
	fma.rn.f32 	%f16, %f15, %f8, %f14;
	add.s32 	%r34, %r7, %r5;
	cvta.to.global.u64 	%rd12, %rd2;
	mul.wide.u32 	%rd13, %r34, 4;
	add.s64 	%rd14, %rd12, %rd13;
	ld.global.f32 	%f17, [%rd14];
	add.f32 	%f18, %f17, %f16;
	st.global.f32 	[%rd14], %f18;
$L__BB8_3:
	ret;

}
	// .globl	_Z14set_zero_floatPf8Uniforms
.visible .entry _Z14set_zero_floatPf8Uniforms(
	.param .u64 .ptr .align 1 _Z14set_zero_floatPf8Uniforms_param_0,
	.param .align 4 .b8 _Z14set_zero_floatPf8Uniforms_param_1[24]
)
{
	.reg .pred 	%p<4>;
	.reg .b32 	%r<15>;
	.reg .b64 	%rd<5>;

	ld.param.u64 	%rd1, [_Z14set_zero_floatPf8Uniforms_param_0];
	ld.param.u32 	%r1, [_Z14set_zero_floatPf8Uniforms_param_1];
	ld.param.u32 	%r4, [_Z14set_zero_floatPf8Uniforms_param_1+4];
	mov.u32 	%r6, %ctaid.x;
	mov.u32 	%r7, %ntid.x;
	mov.u32 	%r8, %tid.x;
	mad.lo.s32 	%r2, %r6, %r7, %r8;
	mov.u32 	%r9, %ctaid.y;
	mov.u32 	%r10, %ntid.y;
	mov.u32 	%r11, %tid.y;
	mad.lo.s32 	%r12, %r9, %r10, %r11;
	setp.ge.u32 	%p1, %r2, %r1;
	setp.ge.u32 	%p2, %r12, %r4;
	or.pred  	%p3, %p1, %p2;
	@%p3 bra 	$L__BB9_2;
	cvta.to.global.u64 	%rd2, %rd1;
	mad.lo.s32 	%r13, %r1, %r12, %r2;
	mul.wide.u32 	%rd3, %r13, 4;
	add.s64 	%rd4, %rd2, %rd3;
	mov.b32 	%r14, 0;
	st.global.u32 	[%rd4], %r14;
$L__BB9_2:
	ret;

}
	// .globl	_Z15clamp_to_boundsPfPKh8Uniforms6float2
.visible .entry _Z15clamp_to_boundsPfPKh8Uniforms6float2(
	.param .u64 .ptr .align 1 _Z15clamp_to_boundsPfPKh8Uniforms6float2_param_0,
	.param .u64 .ptr .align 1 _Z15clamp_to_boundsPfPKh8Uniforms6float2_param_1,
	.param .align 4 .b8 _Z15clamp_to_boundsPfPKh8Uniforms6float2_param_2[24],
	.param .align 8 .b8 _Z15clamp_to_boundsPfPKh8Uniforms6float2_param_3[8]
)
{
	.reg .pred 	%p<5>;
	.reg .b16 	%rs<2>;
	.reg .b32 	%r<14>;
	.reg .b32 	%f<6>;
	.reg .b64 	%rd<9>;

	ld.param.u64 	%rd1, [_Z15clamp_to_boundsPfPKh8Uniforms6float2_param_0];
	ld.param.u32 	%r1, [_Z15clamp_to_boundsPfPKh8Uniforms6float2_param_2];
	ld.param.u64 	%rd2, [_Z15clamp_to_boundsPfPKh8Uniforms6float2_param_1];
	ld.param.u32 	%r5, [_Z15clamp_to_boundsPfPKh8Uniforms6float2_param_2+4];
	ld.param.v2.f32 	{%f1, %f2}, [_Z15clamp_to_boundsPfPKh8Uniforms6float2_param_3];
	mov.u32 	%r7, %ctaid.x;
	mov.u32 	%r8, %ntid.x;
	mov.u32 	%r9, %tid.x;
	mad.lo.s32 	%r2, %r7, %r8, %r9;
	mov.u32 	%r10, %ctaid.y;
	mov.u32 	%r11, %ntid.y;
	mov.u32 	%r12, %tid.y;
	mad.lo.s32 	%r13, %r10, %r11, %r12;
	setp.ge.u32 	%p1, %r2, %r1;
	setp.ge.u32 	%p2, %r13, %r5;
	or.pred  	%p3, %p1, %p2;
	@%p3 bra 	$L__BB10_3;
	cvta.to.global.u64 	%rd3, %rd2;
	mad.lo.s32 	%r4, %r1, %r13, %r2;
	cvt.u64.u32 	%rd4, %r4;
	add.s64 	%rd5, %rd3, %rd4;
	ld.global.u8 	%rs1, [%rd5];
	setp.ne.s16 	%p4, %rs1, 0;
	@%p4 bra 	$L__BB10_3;
	cvta.to.global.u64 	%rd6, %rd1;
	mul.wide.u32 	%rd7, %r4, 4;
	add.s64 	%rd8, %rd6, %rd7;
	ld.global.f32 	%f3, [%rd8];
	max.f32 	%f4, %f3, %f1;
	min.f32 	%f5, %f4, %f2;
	st.global.f32 	[%rd8], %f5;
$L__BB10_3:
	ret;

}
	// .globl	_Z27jacobi_fused_residual_tiledPKfPfPKhS0_8UniformsS1_
.visible .entry _Z27jacobi_fused_residual_tiledPKfPfPKhS0_8UniformsS1_(
	.param .u64 .ptr .align 1 _Z27jacobi_fused_residual_tiledPKfPfPKhS0_8UniformsS1__param_0,
	.param .u64 .ptr .align 1 _Z27jacobi_fused_residual_tiledPKfPfPKhS0_8UniformsS1__param_1,
	.param .u64 .ptr .align 1 _Z27jacobi_fused_residual_tiledPKfPfPKhS0_8UniformsS1__param_2,
	.param .u64 .ptr .align 1 _Z27jacobi_fused_residual_tiledPKfPfPKhS0_8UniformsS1__param_3,
	.param .align 4 .b8 _Z27jacobi_fused_residual_tiledPKfPfPKhS0_8UniformsS1__param_4[24],
	.param .u64 .ptr .align 1 _Z27jacobi_fused_residual_tiledPKfPfPKhS0_8UniformsS1__param_5
)
{
	.reg .pred 	%p<61>;
	.reg .b16 	%rs<4>;
	.reg .b32 	%r<73>;
	.reg .b32 	%f<86>;
	.reg .b64 	%rd<29>;
	// demoted variable
	.shared .align 4 .b8 _ZZ27jacobi_fused_residual_tiledPKfPfPKhS0_8UniformsS1_E7tileOld[1296];
	// demoted variable
	.shared .align 4 .b8 _ZZ27jacobi_fused_residual_tiledPKfPfPKhS0_8UniformsS1_E7tileNew[1296];
	// demoted variable
	.shared .align 4 .b8 _ZZ27jacobi_fused_residual_tiledPKfPfPKhS0_8UniformsS1_E10redScratch[1024];
	ld.param.f32 	%f20, [_Z27jacobi_fused_residual_tiledPKfPfPKhS0_8UniformsS1__param_4+20];
	ld.param.f32 	%f19, [_Z27jacobi_fused_residual_tiledPKfPfPKhS0_8UniformsS1__param_4+16];
	ld.param.f32 	%f18, [_Z27jacobi_fused_residual_tiledPKfPfPKhS0_8UniformsS1__param_4+12];
	ld.param.f32 	%f17, [_Z27jacobi_fused_residual_tiledPKfPfPKhS0_8UniformsS1__param_4+8];
	ld.param.u32 	%r23, [_Z27jacobi_fused_residual_tiledPKfPfPKhS0_8UniformsS1__param_4];
	ld.param.u64 	%rd6, [_Z27jacobi_fused_residual_tiledPKfPfPKhS0_8UniformsS1__param_0];
	ld.param.u64 	%rd2, [_Z27jacobi_fused_residual_tiledPKfPfPKhS0_8UniformsS1__param_1];
	ld.param.u64 	%rd3, [_Z27jacobi_fused_residual_tiledPKfPfPKhS0_8UniformsS1__param_2];
	ld.param.u64 	%rd4, [_Z27jacobi_fused_residual_tiledPKfPfPKhS0_8UniformsS1__param_3];
	ld.param.u32 	%r25, [_Z27jacobi_fused_residual_tiledPKfPfPKhS0_8UniformsS1__param_4+4];
	ld.param.u64 	%rd5, [_Z27jacobi_fused_residual_tiledPKfPfPKhS0_8UniformsS1__param_5];
	cvta.to.global.u64 	%rd1, %rd6;
	mov.u32 	%r3, %tid.x;
	mov.u32 	%r4, %tid.y;
	add.s32 	%r5, %r3, 1;
	add.s32 	%r6, %r4, 1;
	mov.u32 	%r7, %ctaid.x;
	mov.u32 	%r26, %ntid.x;
	mul.lo.s32 	%r8, %r7, %r26;
	add.s32 	%r9, %r8, %r3;
	mov.u32 	%r10, %ctaid.y;
	mov.u32 	%r27, %ntid.y;
	mul.lo.s32 	%r11, %r10, %r27;
	add.s32 	%r28, %r11, %r4;
	setp.lt.u32 	%p3, %r9, %r23;
	setp.lt.u32 	%p4, %r28, %r25;
	and.pred  	%p1, %p3, %p4;
	mul.lo.s32 	%r13, %r23, %r28;
	add.s32 	%r14, %r13, %r9;
	mov.f32 	%f84, 0f00000000;
	not.pred 	%p5, %p1;
	@%p5 bra 	$L__BB11_2;
	mul.wide.u32 	%rd7, %r14, 4;
	add.s64 	%rd8, %rd1, %rd7;
	ld.global.f32 	%f84, [%rd8];
$L__BB11_2:
	mul.lo.s32 	%r15, %r6, 18;
	add.s32 	%r16, %r15, %r3;
	shl.b32 	%r29, %r16, 2;
	mov.u32 	%r30, _ZZ27jacobi_fused_residual_tiledPKfPfPKhS0_8UniformsS1_E7tileOld;
	add.s32 	%r17, %r30, %r29;
	st.shared.f32 	[%r17+4], %f84;
	setp.eq.s32 	%p6, %r3, 15;
	@%p6 bra 	$L__BB11_7;
	setp.ne.s32 	%p7, %r3, 0;
	@%p7 bra 	$L__BB11_10;
	setp.eq.s32 	%p11, %r9, 0;
	not.pred 	%p12, %p1;
	or.pred  	%p13, %p11, %p12;
	mov.f32 	%f80, %f84;
	@%p13 bra 	$L__BB11_6;
	max.u32 	%r33, %r9, 1;
	add.s32 	%r34, %r33, %r13;
	add.s32 	%r35, %r34, -1;
	mul.wide.u32 	%rd11, %r35, 4;
	add.s64 	%rd12, %rd1, %rd11;
	ld.global.f32 	%f80, [%rd12];
$L__BB11_6:
	mov.u32 	%r36, _ZZ27jacobi_fused_residual_tiledPKfPfPKhS0_8UniformsS1_E7tileOld;
	mad.lo.s32 	%r37, %r6, 72, %r36;
	st.shared.f32 	[%r37], %f80;
	bra.uni 	$L__BB11_10;
$L__BB11_7:
	add.s32 	%r31, %r5, %r8;
	setp.lt.u32 	%p8, %r31, %r23;
	selp.u32 	%r18, 1, 0, %p8;
	and.pred  	%p9, %p8, %p1;
	not.pred 	%p10, %p9;
	mov.f32 	%f81, %f84;
	@%p10 bra 	$L__BB11_9;
	add.s32 	%r32, %r14, %r18;
	mul.wide.u32 	%rd9, %r32, 4;
	add.s64 	%rd10, %rd1, %rd9;
	ld.global.f32 	%f81, [%rd10];
$L__BB11_9:
	st.shared.f32 	[%r17+8], %f81;
$L__BB11_10:
	setp.eq.s32 	%p14, %r4, 15;
	@%p14 bra 	$L__BB11_15;
	setp.ne.s32 	%p15, %r4, 0;
	@%p15 bra 	$L__BB11_18;
	setp.eq.s32 	%p20, %r28, 0;
	not.pred 	%p21, %p1;
	or.pred  	%p22, %p21, %p20;
	mov.f32 	%f82, %f84;
	@%p22 bra 	$L__BB11_14;
	max.u32 	%r45, %r28, 1;
	add.s32 	%r46, %r45, -1;
	mad.lo.s32 	%r47, %r23, %r46, %r9;
	mul.wide.u32 	%rd15, %r47, 4;
	add.s64 	%rd16, %rd1, %rd15;
	ld.global.f32 	%f82, [%rd16];
$L__BB11_14:
	shl.b32 	%r48, %r3, 2;
	mov.u32 	%r49, _ZZ27jacobi_fused_residual_tiledPKfPfPKhS0_8UniformsS1_E7tileOld;
	add.s32 	%r50, %r49, %r48;
	st.shared.f32 	[%r50+4], %f82;
	bra.uni 	$L__BB11_18;
$L__BB11_15:
	add.s32 	%r38, %r6, %r11;
	setp.lt.u32 	%p16, %r38, %r25;
	selp.u32 	%r39, 1, 0, %p16;
	add.s32 	%r40, %r28, %r39;
	mul.lo.s32 	%r19, %r40, %r23;
	and.pred  	%p18, %p1, %p16;
	not.pred 	%p19, %p18;
	mov.f32 	%f83, %f84;
	@%p19 bra 	$L__BB11_17;
	add.s32 	%r41, %r19, %r9;
	mul.wide.u32 	%rd13, %r41, 4;
	add.s64 	%rd14, %rd1, %rd13;
	ld.global.f32 	%f83, [%rd14];
$L__BB11_17:
	shl.b32 	%r42, %r3, 2;
	mov.u32 	%r43, _ZZ27jacobi_fused_residual_tiledPKfPfPKhS0_8UniformsS1_E7tileOld;
	add.s32 	%r44, %r43, %r42;
	st.shared.f32 	[%r44+1228], %f83;
$L__BB11_18:
	bar.sync 	0;
	mov.pred 	%p60, -1;
	not.pred 	%p24, %p1;
	@%p24 bra 	$L__BB11_25;
	cvt.u64.u32 	%rd17, %r14;
	cvta.to.global.u64 	%rd18, %rd3;
	add.s64 	%rd19, %rd18, %rd17;
	ld.global.u8 	%rs1, [%rd19];
	setp.eq.s32 	%p25, %r9, 0;
	setp.eq.s32 	%p26, %r28, 0;
	or.pred  	%p27, %p25, %p26;
	add.s32 	%r51, %r5, %r8;
	setp.eq.s32 	%p28, %r51, %r23;
	or.pred  	%p29, %p27, %p28;
	@%p29 bra 	$L__BB11_23;
	setp.eq.s16 	%p30, %rs1, 0;
	@%p30 bra 	$L__BB11_21;
	bra.uni 	$L__BB11_24;
$L__BB11_21:
	add.s32 	%r52, %r6, %r11;
	setp.eq.s32 	%p32, %r52, %r25;
	@%p32 bra 	$L__BB11_25;
	ld.shared.f32 	%f22, [%r17];
	ld.shared.f32 	%f23, [%r17+8];
	ld.shared.f32 	%f24, [%r17+-68];
	ld.shared.f32 	%f25, [%r17+76];
	add.f32 	%f26, %f22, %f23;
	add.f32 	%f27, %f24, %f25;
	mul.f32 	%f28, %f18, %f27;
	fma.rn.f32 	%f29, %f17, %f26, %f28;
	mul.f32 	%f30, %f19, %f29;
	mov.f32 	%f31, 0f3F800000;
	sub.f32 	%f32, %f31, %f20;
	mul.f32 	%f33, %f20, %f30;
	fma.rn.f32 	%f84, %f32, %f84, %f33;
	bra.uni 	$L__BB11_25;
$L__BB11_23:
	setp.eq.s16 	%p35, %rs1, 0;
	@%p35 bra 	$L__BB11_25;
$L__BB11_24:
	cvta.to.global.u64 	%rd20, %rd4;
	mul.wide.u32 	%rd21, %r14, 4;
	add.s64 	%rd22, %rd20, %rd21;
	ld.global.f32 	%f84, [%rd22];
	mov.pred 	%p60, 0;
$L__BB11_25:
	mov.u32 	%r54, _ZZ27jacobi_fused_residual_tiledPKfPfPKhS0_8UniformsS1_E7tileNew;
	add.s32 	%r20, %r54, %r29;
	st.shared.f32 	[%r20+4], %f84;
	not.pred 	%p37, %p1;
	@%p37 bra 	$L__BB11_27;
	cvta.to.global.u64 	%rd23, %rd2;
	mul.wide.u32 	%rd24, %r14, 4;
	add.s64 	%rd25, %rd23, %rd24;
	st.global.f32 	[%rd25], %f84;
$L__BB11_27:
	bar.sync 	0;
	setp.eq.s32 	%p38, %r3, 15;
	@%p38 bra 	$L__BB11_30;
	setp.ne.s32 	%p39, %r3, 0;
	@%p39 bra 	$L__BB11_31;
	shl.b32 	%r55, %r15, 2;
	add.s32 	%r57, %r54, %r55;
	ld.shared.f32 	%f35, [%r57+4];
	st.shared.f32 	[%r57], %f35;
	bra.uni 	$L__BB11_31;
$L__BB11_30:
	ld.shared.f32 	%f34, [%r20+4];
	st.shared.f32 	[%r20+8], %f34;
$L__BB11_31:
	setp.eq.s32 	%p40, %r4, 15;
	@%p40 bra 	$L__BB11_34;
	setp.ne.s32 	%p41, %r4, 0;
	@%p41 bra 	$L__BB11_35;
	shl.b32 	%r61, %r3, 2;
	add.s32 	%r63, %r54, %r61;
	ld.shared.f32 	%f37, [%r63+76];
	st.shared.f32 	[%r63+4], %f37;
	bra.uni 	$L__BB11_35;
$L__BB11_34:
	ld.shared.f32 	%f36, [%r20+4];
	shl.b32 	%r58, %r3, 2;
	add.s32 	%r60, %r54, %r58;
	st.shared.f32 	[%r60+1228], %f36;
$L__BB11_35:
	bar.sync 	0;
	mov.f32 	%f85, 0f00000000;
	@%p37 bra 	$L__BB11_39;
	setp.eq.s32 	%p43, %r9, 0;
	setp.eq.s32 	%p44, %r28, 0;
	or.pred  	%p45, %p43, %p44;
	add.s32 	%r64, %r5, %r8;
	setp.eq.s32 	%p46, %r64, %r23;
	or.pred  	%p47, %p45, %p46;
	@%p47 bra 	$L__BB11_39;
	add.s32 	%r66, %r6, %r11;
	setp.eq.s32 	%p48, %r66, %r25;
	not.pred 	%p49, %p60;
	or.pred  	%p50, %p49, %p48;
	@%p50 bra 	$L__BB11_39;
	ld.shared.f32 	%f41, [%r20];
	ld.shared.f32 	%f42, [%r20+8];
	ld.shared.f32 	%f43, [%r20+-68];
	ld.shared.f32 	%f44, [%r20+76];
	ld.shared.f32 	%f45, [%r20+4];
	add.f32 	%f46, %f45, %f45;
	sub.f32 	%f47, %f41, %f46;
	add.f32 	%f48, %f42, %f47;
	sub.f32 	%f49, %f43, %f46;
	add.f32 	%f50, %f44, %f49;
	mul.f32 	%f51, %f18, %f50;
	fma.rn.f32 	%f85, %f17, %f48, %f51;
$L__BB11_39:
	shl.b32 	%r67, %r4, 4;
	add.s32 	%r21, %r67, %r3;
	mul.f32 	%f52, %f85, %f85;
	shl.b32 	%r68, %r21, 2;
	mov.u32 	%r69, _ZZ27jacobi_fused_residual_tiledPKfPfPKhS0_8UniformsS1_E10redScratch;
	add.s32 	%r22, %r69, %r68;
	st.shared.f32 	[%r22], %f52;
	bar.sync 	0;
	setp.gt.u32 	%p51, %r21, 127;
	@%p51 bra 	$L__BB11_41;
	ld.shared.f32 	%f53, [%r22+512];
	ld.shared.f32 	%f54, [%r22];
	add.f32 	%f55, %f53, %f54;
	st.shared.f32 	[%r22], %f55;
$L__BB11_41:
	bar.sync 	0;
	setp.gt.u32 	%p52, %r21, 63;
	@%p52 bra 	$L__BB11_43;
	ld.shared.f32 	%f56, [%r22+256];
	ld.shared.f32 	%f57, [%r22];
	add.f32 	%f58, %f56, %f57;
	st.shared.f32 	[%r22], %f58;
$L__BB11_43:
	bar.sync 	0;
	setp.gt.u32 	%p53, %r21, 31;
	@%p53 bra 	$L__BB11_45;
	ld.shared.f32 	%f59, [%r22+128];
	ld.shared.f32 	%f60, [%r22];
	add.f32 	%f61, %f59, %f60;
	st.shared.f32 	[%r22], %f61;
$L__BB11_45:
	bar.sync 	0;
	setp.gt.u32 	%p54, %r21, 15;
	@%p54 bra 	$L__BB11_47;
	ld.shared.f32 	%f62, [%r22+64];
	ld.shared.f32 	%f63, [%r22];
	add.f32 	%f64, %f62, %f63;
	st.shared.f32 	[%r22], %f64;
$L__BB11_47:
	bar.sync 	0;
	setp.gt.u32 	%p55, %r21, 7;
	@%p55 bra 	$L__BB11_49;
	ld.shared.f32 	%f65, [%r22+32];
	ld.shared.f32 	%f66, [%r22];
	add.f32 	%f67, %f65, %f66;
	st.shared.f32 	[%r22], %f67;
$L__BB11_49:
	bar.sync 	0;
	setp.gt.u32 	%p56, %r21, 3;
	@%p56 bra 	$L__BB11_51;
	ld.shared.f32 	%f68, [%r22+16];
	ld.shared.f32 	%f69, [%r22];
	add.f32 	%f70, %f68, %f69;
	st.shared.f32 	[%r22], %f70;
$L__BB11_51:
	bar.sync 	0;
	setp.gt.u32 	%p57, %r21, 1;
	@%p57 bra 	$L__BB11_53;
	ld.shared.f32 	%f71, [%r22+8];
	ld.shared.f32 	%f72, [%r22];
	add.f32 	%f73, %f71, %f72;
	st.shared.f32 	[%r22], %f73;
$L__BB11_53:
	bar.sync 	0;
	setp.ne.s32 	%p58, %r21, 0;
	@%p58 bra 	$L__BB11_55;
	ld.shared.f32 	%f74, [_ZZ27jacobi_fused_residual_tiledPKfPfPKhS0_8UniformsS1_E10redScratch+4];
	ld.shared.f32 	%f75, [%r22];
	add.f32 	%f76, %f74, %f75;
	st.shared.f32 	[%r22], %f76;
$L__BB11_55:
	setp.ne.s32 	%p59, %r21, 0;
	bar.sync 	0;
	@%p59 bra 	$L__BB11_57;
	add.s32 	%r70, %r23, 15;
	shr.u32 	%r71, %r70, 4;
	mad.lo.s32 	%r72, %r71, %r10, %r7;
	ld.shared.f32 	%f77, [_ZZ27jacobi_fused_residual_tiledPKfPfPKhS0_8UniformsS1_E10redScratch];
	cvta.to.global.u64 	%rd26, %rd5;
	mul.wide.u32 	%rd27, %r72, 4;
	add.s64 	%rd28, %rd26, %rd27;
	st.global.f32 	[%rd28], %f77;
$L__BB11_57:
	ret;

}
	// .globl	_Z10reduce_sumPKfPfj
.visible .entry _Z10reduce_sumPKfPfj(
	.param .u64 .ptr .align 1 _Z10reduce_sumPKfPfj_param_0,
	.param .u64 .ptr .align 1 _Z10reduce_sumPKfPfj_param_1,
	.param .u32 _Z10reduce_sumPKfPfj_param_2
)
{
	.reg .pred 	%p<7>;
	.reg .b32 	%r<15>;
	.reg .b32 	%f<13>;
	.reg .b64 	%rd<7>;
	// demoted variable
	.shared .align 4 .b8 _ZZ10reduce_sumPKfPfjE7scratch[1024];
	ld.param.u64 	%rd2, [_Z10reduce_sumPKfPfj_param_0];
	ld.param.u64 	%rd3, [_Z10reduce_sumPKfPfj_param_1];
	ld.param.u32 	%r8, [_Z10reduce_sumPKfPfj_param_2];
	mov.u32 	%r1, %tid.x;
	mov.u32 	%r14, %ntid.x;
	setp.ge.u32 	%p1, %r1, %r8;
	mov.f32 	%f12, 0f00000000;
	@%p1 bra 	$L__BB12_3;
	cvta.to.global.u64 	%rd1, %rd2;
	mov.f32 	%f12, 0f00000000;
	mov.u32 	%r13, %r1;
$L__BB12_2:
	mul.wide.u32 	%rd4, %r13, 4;
	add.s64 	%rd5, %rd1, %rd4;
	ld.global.f32 	%f6, [%rd5];
	add.f32 	%f12, %f12, %f6;
	add.s32 	%r13, %r13, %r14;
	setp.lt.u32 	%p2, %r13, %r8;
	@%p2 bra 	$L__BB12_2;
$L__BB12_3:
	shl.b32 	%r9, %r1, 2;
	mov.u32 	%r10, _ZZ10reduce_sumPKfPfjE7scratch;
	add.s32 	%r5, %r10, %r9;
	st.shared.f32 	[%r5], %f12;
	bar.sync 	0;
	setp.lt.u32 	%p3, %r14, 2;
	@%p3 bra 	$L__BB12_7;
$L__BB12_4:
	shr.u32 	%r7, %r14, 1;
	setp.ge.u32 	%p4, %r1, %r7;
	@%p4 bra 	$L__BB12_6;
	shl.b32 	%r11, %r7, 2;
	add.s32 	%r12, %r5, %r11;
	ld.shared.f32 	%f7, [%r12];
	ld.shared.f32 	%f8, [%r5];
	add.f32 	%f9, %f7, %f8;
	st.shared.f32 	[%r5], %f9;
$L__BB12_6:
	bar.sync 	0;
	setp.gt.u32 	%p5, %r14, 3;
	mov.u32 	%r14, %r7;
	@%p5 bra 	$L__BB12_4;
$L__BB12_7:
	setp.ne.s32 	%p6, %r1, 0;
	@%p6 bra 	$L__BB12_9;
	ld.shared.f32 	%f10, [_ZZ10reduce_sumPKfPfjE7scratch];
	cvta.to.global.u64 	%rd6, %rd3;
	st.global.f32 	[%rd6], %f10;
$L__BB12_9:
	ret;

}
	// .globl	_Z25sum_squares_partial_tiledPKf8UniformsPf
.visible .entry _Z25sum_squares_partial_tiledPKf8UniformsPf(
	.param .u64 .ptr .align 1 _Z25sum_squares_partial_tiledPKf8UniformsPf_param_0,
	.param .align 4 .b8 _Z25sum_squares_partial_tiledPKf8UniformsPf_param_1[24],
	.param .u64 .ptr .align 1 _Z25sum_squares_partial_tiledPKf8UniformsPf_param_2
)
{
	.reg .pred 	%p<13>;
	.reg .b32 	%r<22>;
	.reg .b32 	%f<31>;
	.reg .b64 	%rd<9>;
	// demoted variable
	.shared .align 4 .b8 _ZZ25sum_squares_partial_tiledPKf8UniformsPfE7scratch[1024];
	ld.param.u64 	%rd1, [_Z25sum_squares_partial_tiledPKf8UniformsPf_param_0];
	ld.param.u32 	%r1, [_Z25sum_squares_partial_tiledPKf8UniformsPf_param_1];
	ld.param.u32 	%r9, [_Z25sum_squares_partial_tiledPKf8UniformsPf_param_1+4];
	ld.param.u64 	%rd2, [_Z25sum_squares_partial_tiledPKf8UniformsPf_param_2];
	mov.u32 	%r2, %tid.x;
	mov.u32 	%r3, %tid.y;
	mov.u32 	%r4, %ctaid.x;
	mov.u32 	%r11, %ntid.x;
	mad.lo.s32 	%r12, %r4, %r11, %r2;
	mov.u32 	%r5, %ctaid.y;
	mov.u32 	%r13, %ntid.y;
	mad.lo.s32 	%r14, %r5, %r13, %r3;
	setp.ge.u32 	%p1, %r12, %r1;
	setp.ge.u32 	%p2, %r14, %r9;
	mad.lo.s32 	%r6, %r1, %r14, %r12;
	mov.f32 	%f30, 0f00000000;
	or.pred  	%p3, %p1, %p2;
	@%p3 bra 	$L__BB13_2;
	cvta.to.global.u64 	%rd3, %rd1;
	mul.wide.u32 	%rd4, %r6, 4;
	add.s64 	%rd5, %rd3, %rd4;
	ld.global.f32 	%f30, [%rd5];
$L__BB13_2:
	mul.f32 	%f4, %f30, %f30;
	shl.b32 	%r16, %r3, 4;
	add.s32 	%r7, %r16, %r2;
	shl.b32 	%r17, %r7, 2;
	mov.u32 	%r18, _ZZ25sum_squares_partial_tiledPKf8UniformsPfE7scratch;
	add.s32 	%r8, %r18, %r17;
	st.shared.f32 	[%r8], %f4;
	bar.sync 	0;
	setp.gt.u32 	%p4, %r7, 127;
	@%p4 bra 	$L__BB13_4;
	ld.shared.f32 	%f5, [%r8+512];
	ld.shared.f32 	%f6, [%r8];
	add.f32 	%f7, %f5, %f6;
	st.shared.f32 	[%r8], %f7;
$L__BB13_4:
	bar.sync 	0;
	setp.gt.u32 	%p5, %r7, 63;
	@%p5 bra 	$L__BB13_6;
	ld.shared.f32 	%f8, [%r8+256];
	ld.shared.f32 	%f9, [%r8];
	add.f32 	%f10, %f8, %f9;
	st.shared.f32 	[%r8], %f10;
$L__BB13_6:
	bar.sync 	0;
	setp.gt.u32 	%p6, %r7, 31;
	@%p6 bra 	$L__BB13_8;
	ld.shared.f32 	%f11, [%r8+128];
	ld.shared.f32 	%f12, [%r8];
	add.f32 	%f13, %f11, %f12;
	st.shared.f32 	[%r8], %f13;
$L__BB13_8:
	bar.sync 	0;
	setp.gt.u32 	%p7, %r7, 15;
	@%p7 bra 	$L__BB13_10;
	ld.shared.f32 	%f14, [%r8+64];
	ld.shared.f32 	%f15, [%r8];
	add.f32 	%f16, %f14, %f15;
	st.shared.f32 	[%r8], %f16;
$L__BB13_10:
	bar.sync 	0;
	setp.gt.u32 	%p8, %r7, 7;
	@%p8 bra 	$L__BB13_12;
	ld.shared.f32 	%f17, [%r8+32];
	ld.shared.f32 	%f18, [%r8];
	add.f32 	%f19, %f17, %f18;
	st.shared.f32 	[%r8], %f19;
$L__BB13_12:
	bar.sync 	0;
	setp.gt.u32 	%p9, %r7, 3;
	@%p9 bra 	$L__BB13_14;
	ld.shared.f32 	%f20, [%r8+16];
	ld.shared.f32 	%f21, [%r8];
	add.f32 	%f22, %f20, %f21;
	st.shared.f32 	[%r8], %f22;
$L__BB13_14:
	bar.sync 	0;
	setp.gt.u32 	%p10, %r7, 1;
	@%p10 bra 	$L__BB13_16;
	ld.shared.f32 	%f23, [%r8+8];
	ld.shared.f32 	%f24, [%r8];
	add.f32 	%f25, %f23, %f24;
	st.shared.f32 	[%r8], %f25;
$L__BB13_16:
	bar.sync 	0;
	setp.ne.s32 	%p11, %r7, 0;
	@%p11 bra 	$L__BB13_18;
	ld.shared.f32 	%f26, [_ZZ25sum_squares_partial_tiledPKf8UniformsPfE7scratch+4];
	ld.shared.f32 	%f27, [%r8];
	add.f32 	%f28, %f26, %f27;
	st.shared.f32 	[%r8], %f28;
$L__BB13_18:
	setp.ne.s32 	%p12, %r7, 0;
	bar.sync 	0;
	@%p12 bra 	$L__BB13_20;
	add.s32 	%r19, %r1, 15;
	shr.u32 	%r20, %r19, 4;
	mad.lo.s32 	%r21, %r20, %r5, %r4;
	ld.shared.f32 	%f29, [_ZZ25sum_squares_partial_tiledPKf8UniformsPfE7scratch];
	cvta.to.global.u64 	%rd6, %rd2;
	mul.wide.u32 	%rd7, %r21, 4;
	add.s64 	%rd8, %rd6, %rd7;
	st.global.f32 	[%rd8], %f29;
$L__BB13_20:
	ret;

}
	// .globl	_Z30sum_squares_diff_partial_tiledPKfS0_8UniformsPf
.visible .entry _Z30sum_squares_diff_partial_tiledPKfS0_8UniformsPf(
	.param .u64 .ptr .align 1 _Z30sum_squares_diff_partial_tiledPKfS0_8UniformsPf_param_0,
	.param .u64 .ptr .align 1 _Z30sum_squares_diff_partial_tiledPKfS0_8UniformsPf_param_1,
	.param .align 4 .b8 _Z30sum_squares_diff_partial_tiledPKfS0_8UniformsPf_param_2[24],
	.param .u64 .ptr .align 1 _Z30sum_squares_diff_partial_tiledPKfS0_8UniformsPf_param_3
)
{
	.reg .pred 	%p<13>;
	.reg .b32 	%r<22>;
	.reg .b32 	%f<33>;
	.reg .b64 	%rd<12>;
	// demoted variable
	.shared .align 4 .b8 _ZZ30sum_squares_diff_partial_tiledPKfS0_8UniformsPfE7scratch[1024];
	ld.param.u64 	%rd1, [_Z30sum_squares_diff_partial_tiledPKfS0_8UniformsPf_param_0];
	ld.param.u32 	%r1, [_Z30sum_squares_diff_partial_tiledPKfS0_8UniformsPf_param_2];
	ld.param.u64 	%rd2, [_Z30sum_squares_diff_partial_tiledPKfS0_8UniformsPf_param_1];
	ld.param.u32 	%r9, [_Z30sum_squares_diff_partial_tiledPKfS0_8UniformsPf_param_2+4];
	ld.param.u64 	%rd3, [_Z30sum_squares_diff_partial_tiledPKfS0_8UniformsPf_param_3];
	mov.u32 	%r2, %tid.x;
	mov.u32 	%r3, %tid.y;
	mov.u32 	%r4, %ctaid.x;
	mov.u32 	%r11, %ntid.x;
	mad.lo.s32 	%r12, %r4, %r11, %r2;
	mov.u32 	%r5, %ctaid.y;
	mov.u32 	%r13, %ntid.y;
	mad.lo.s32 	%r14, %r5, %r13, %r3;
	setp.ge.u32 	%p1, %r12, %r1;
	setp.ge.u32 	%p2, %r14, %r9;
	mad.lo.s32 	%r6, %r1, %r14, %r12;
	mov.f32 	%f32, 0f00000000;
	or.pred  	%p3, %p1, %p2;
	@%p3 bra 	$L__BB14_2;
	cvta.to.global.u64 	%rd4, %rd2;
	cvta.to.global.u64 	%rd5, %rd1;
	mul.wide.u32 	%rd6, %r6, 4;
	add.s64 	%rd7, %rd5, %rd6;
	ld.global.f32 	%f4, [%rd7];
	add.s64 	%rd8, %rd4, %rd6;
	ld.global.f32 	%f5, [%rd8];
	sub.f32 	%f32, %f4, %f5;
$L__BB14_2:
	mul.f32 	%f6, %f32, %f32;
	shl.b32 	%r16, %r3, 4;
	add.s32 	%r7, %r16, %r2;
	shl.b32 	%r17, %r7, 2;
	mov.u32 	%r18, _ZZ30sum_squares_diff_partial_tiledPKfS0_8UniformsPfE7scratch;
	add.s32 	%r8, %r18, %r17;
	st.shared.f32 	[%r8], %f6;
	bar.sync 	0;
	setp.gt.u32 	%p4, %r7, 127;
	@%p4 bra 	$L__BB14_4;
	ld.shared.f32 	%f7, [%r8+512];
	ld.shared.f32 	%f8, [%r8];
	add.f32 	%f9, %f7, %f8;
	st.shared.f32 	[%r8], %f9;
$L__BB14_4:
	bar.sync 	0;
	setp.gt.u32 	%p5, %r7, 63;
	@%p5 bra 	$L__BB14_6;
	ld.shared.f32 	%f10, [%r8+256];
	ld.shared.f32 	%f11, [%r8];
	add.f32 	%f12, %f10, %f11;
	st.shared.f32 	[%r8], %f12;
$L__BB14_6:
	bar.sync 	0;
	setp.gt.u32 	%p6, %r7, 31;
	@%p6 bra 	$L__BB14_8;
	ld.shared.f32 	%f13, [%r8+128];
	ld.shared.f32 	%f14, [%r8];
	add.f32 	%f15, %f13, %f14;
	st.shared.f32 	[%r8], %f15;
$L__BB14_8:
	bar.sync 	0;
	setp.gt.u32 	%p7, %r7, 15;
	@%p7 bra 	$L__BB14_10;
	ld.shared.f32 	%f16, [%r8+64];
	ld.shared.f32 	%f17, [%r8];
	add.f32 	%f18, %f16, %f17;
	st.shared.f32 	[%r8], %f18;
$L__BB14_10:
	bar.sync 	0;
	setp.gt.u32 	%p8, %r7, 7;
	@%p8 bra 	$L__BB14_12;
	ld.shared.f32 	%f19, [%r8+32];
	ld.shared.f32 	%f20, [%r8];
	add.f32 	%f21, %f19, %f20;
	st.shared.f32 	[%r8], %f21;
$L__BB14_12:
	bar.sync 	0;
	setp.gt.u32 	%p9, %r7, 3;
	@%p9 bra 	$L__BB14_14;
	ld.shared.f32 	%f22, [%r8+16];
	ld.shared.f32 	%f23, [%r8];
	add.f32 	%f24, %f22, %f23;
	st.shared.f32 	[%r8], %f24;
$L__BB14_14:
	bar.sync 	0;
	setp.gt.u32 	%p10, %r7, 1;
	@%p10 bra 	$L__BB14_16;
	ld.shared.f32 	%f25, [%r8+8];
	ld.shared.f32 	%f26, [%r8];
	add.f32 	%f27, %f25, %f26;
	st.shared.f32 	[%r8], %f27;
$L__BB14_16:
	bar.sync 	0;
	setp.ne.s32 	%p11, %r7, 0;
	@%p11 bra 	$L__BB14_18;
	ld.shared.f32 	%f28, [_ZZ30sum_squares_diff_partial_tiledPKfS0_8UniformsPfE7scratch+4];
	ld.shared.f32 	%f29, [%r8];
	add.f32 	%f30, %f28, %f29;
	st.shared.f32 	[%r8], %f30;
$L__BB14_18:
	setp.ne.s32 	%p12, %r7, 0;
	bar.sync 	0;
	@%p12 bra 	$L__BB14_20;
	add.s32 	%r19, %r1, 15;
	shr.u32 	%r20, %r19, 4;
	mad.lo.s32 	%r21, %r20, %r5, %r4;
	ld.shared.f32 	%f31, [_ZZ30sum_squares_diff_partial_tiledPKfS0_8UniformsPfE7scratch];
	cvta.to.global.u64 	%rd9, %rd3;
	mul.wide.u32 	%rd10, %r21, 4;
	add.s64 	%rd11, %rd9, %rd10;
	st.global.f32 	[%rd11], %f31;
$L__BB14_20:
	ret;

}
	// .globl	_Z8sor_stepPfPKhPKf8Uniforms
.visible .entry _Z8sor_stepPfPKhPKf8Uniforms(
	.param .u64 .ptr .align 1 _Z8sor_stepPfPKhPKf8Uniforms_param_0,
	.param .u64 .ptr .align 1 _Z8sor_stepPfPKhPKf8Uniforms_param_1,
	.param .u64 .ptr .align 1 _Z8sor_stepPfPKhPKf8Uniforms_param_2,
	.param .align 4 .b8 _Z8sor_stepPfPKhPKf8Uniforms_param_3[24]
)
{
	.reg .pred 	%p<12>;
	.reg .b16 	%rs<2>;
	.reg .b32 	%r<20>;
	.reg .b32 	%f<21>;
	.reg .b64 	%rd<22>;

	ld.param.f32 	%f1, [_Z8sor_stepPfPKhPKf8Uniforms_param_3+8];
	ld.param.f32 	%f2, [_Z8sor_stepPfPKhPKf8Uniforms_param_3+12];
	ld.param.f32 	%f3, [_Z8sor_stepPfPKhPKf8Uniforms_param_3+16];
	ld.param.f32 	%f4, [_Z8sor_stepPfPKhPKf8Uniforms_param_3+20];
	ld.param.u32 	%r1, [_Z8sor_stepPfPKhPKf8Uniforms_param_3];
	ld.param.u64 	%rd4, [_Z8sor_stepPfPKhPKf8Uniforms_param_0];
	ld.param.u64 	%rd2, [_Z8sor_stepPfPKhPKf8Uniforms_param_1];
	ld.param.u64 	%rd3, [_Z8sor_stepPfPKhPKf8Uniforms_param_2];
	ld.param.u32 	%r6, [_Z8sor_stepPfPKhPKf8Uniforms_param_3+4];
	cvta.to.global.u64 	%rd1, %rd4;
	mov.u32 	%r7, %ctaid.x;
	mov.u32 	%r8, %ntid.x;
	mov.u32 	%r9, %tid.x;
	mad.lo.s32 	%r3, %r7, %r8, %r9;
	mov.u32 	%r10, %ctaid.y;
	mov.u32 	%r11, %ntid.y;
	mov.u32 	%r12, %tid.y;
	mad.lo.s32 	%r13, %r10, %r11, %r12;
	setp.ge.u32 	%p1, %r3, %r1;
	setp.ge.u32 	%p2, %r13, %r6;
	or.pred  	%p3, %p1, %p2;
	@%p3 bra 	$L__BB15_5;
	cvta.to.global.u64 	%rd5, %rd2;
	mad.lo.s32 	%r5, %r1, %r13, %r3;
	cvt.u64.u32 	%rd6, %r5;
	add.s64 	%rd7, %rd5, %rd6;
	ld.global.u8 	%rs1, [%rd7];
	setp.eq.s16 	%p4, %rs1, 0;
	@%p4 bra 	$L__BB15_3;
	cvta.to.global.u64 	%rd8, %rd3;
	mul.wide.u32 	%rd9, %r5, 4;
	add.s64 	%rd10, %rd8, %rd9;
	ld.global.f32 	%f5, [%rd10];
	add.s64 	%rd11, %rd1, %rd9;
	st.global.f32 	[%rd11], %f5;
	bra.uni 	$L__BB15_5;
$L__BB15_3:
	setp.eq.s32 	%p5, %r3, 0;
	setp.eq.s32 	%p6, %r13, 0;
	or.pred  	%p7, %p5, %p6;
	add.s32 	%r14, %r3, 1;
	setp.eq.s32 	%p8, %r14, %r1;
	or.pred  	%p9, %p7, %p8;
	add.s32 	%r15, %r13, 1;
	setp.eq.s32 	%p10, %r15, %r6;
	or.pred  	%p11, %p9, %p10;
	@%p11 bra 	$L__BB15_5;
	add.s32 	%r16, %r5, -1;
	add.s32 	%r17, %r5, 1;
	sub.s32 	%r18, %r5, %r1;
	add.s32 	%r19, %r5, %r1;
	mul.wide.u32 	%rd12, %r16, 4;
	add.s64 	%rd13, %rd1, %rd12;
	ld.global.f32 	%f6, [%rd13];
	mul.wide.u32 	%rd14, %r5, 4;
	add.s64 	%rd15, %rd1, %rd14;
	ld.global.f32 	%f7, [%rd15];
	add.f32 	%f8, %f7, %f7;
	sub.f32 	%f9, %f6, %f8;
	mul.wide.u32 	%rd16, %r17, 4;
	add.s64 	%rd17, %rd1, %rd16;
	ld.global.f32 	%f10, [%rd17];
	add.f32 	%f11, %f10, %f9;
	mul.wide.u32 	%rd18, %r18, 4;
	add.s64 	%rd19, %rd1, %rd18;
	ld.global.f32 	%f12, [%rd19];
	sub.f32 	%f13, %f12, %f8;
	mul.wide.u32 	%rd20, %r19, 4;
	add.s64 	%rd21, %rd1, %rd20;
	ld.global.f32 	%f14, [%rd21];
	add.f32 	%f15, %f14, %f13;
	mul.f32 	%f16, %f2, %f15;
	fma.rn.f32 	%f17, %f1, %f11, %f16;
	mul.f32 	%f18, %f4, %f17;
	mul.f32 	%f19, %f3, %f18;
	fma.rn.f32 	%f20, %f19, 0fBE800000, %f7;
	st.global.f32 	[%rd15], %f20;
$L__BB15_5:
	ret;

}
	// .globl	_Z12sor_step_rhsPfPKhPKf8UniformsS3_
.visible .entry _Z12sor_step_rhsPfPKhPKf8UniformsS3_(
	.param .u64 .ptr .align 1 _Z12sor_step_rhsPfPKhPKf8UniformsS3__param_0,
	.param .u64 .ptr .align 1 _Z12sor_step_rhsPfPKhPKf8UniformsS3__param_1,
	.param .u64 .ptr .align 1 _Z12sor_step_rhsPfPKhPKf8UniformsS3__param_2,
	.param .align 4 .b8 _Z12sor_step_rhsPfPKhPKf8UniformsS3__param_3[24],
	.param .u64 .ptr .align 1 _Z12sor_step_rhsPfPKhPKf8UniformsS3__param_4
)
{
	.reg .pred 	%p<12>;
	.reg .b16 	%rs<2>;
	.reg .b32 	%r<20>;
	.reg .b32 	%f<23>;
	.reg .b64 	%rd<25>;

	ld.param.f32 	%f1, [_Z12sor_step_rhsPfPKhPKf8UniformsS3__param_3+8];
	ld.param.f32 	%f2, [_Z12sor_step_rhsPfPKhPKf8UniformsS3__param_3+12];
	ld.param.f32 	%f3, [_Z12sor_step_rhsPfPKhPKf8UniformsS3__param_3+16];
	ld.param.f32 	%f4, [_Z12sor_step_rhsPfPKhPKf8UniformsS3__param_3+20];
	ld.param.u32 	%r1, [_Z12sor_step_rhsPfPKhPKf8UniformsS3__param_3];
	ld.param.u64 	%rd5, [_Z12sor_step_rhsPfPKhPKf8UniformsS3__param_0];
	ld.param.u64 	%rd2, [_Z12sor_step_rhsPfPKhPKf8UniformsS3__param_1];
	ld.param.u64 	%rd3, [_Z12sor_step_rhsPfPKhPKf8UniformsS3__param_2];
	ld.param.u32 	%r6, [_Z12sor_step_rhsPfPKhPKf8UniformsS3__param_3+4];
	ld.param.u64 	%rd4, [_Z12sor_step_rhsPfPKhPKf8UniformsS3__param_4];
	cvta.to.global.u64 	%rd1, %rd5;
	mov.u32 	%r7, %ctaid.x;
	mov.u32 	%r8, %ntid.x;
	mov.u32 	%r9, %tid.x;
	mad.lo.s32 	%r3, %r7, %r8, %r9;
	mov.u32 	%r10, %ctaid.y;
	mov.u32 	%r11, %ntid.y;
	mov.u32 	%r12, %tid.y;
	mad.lo.s32 	%r13, %r10, %r11, %r12;
	setp.ge.u32 	%p1, %r3, %r1;
	setp.ge.u32 	%p2, %r13, %r6;
	or.pred  	%p3, %p1, %p2;
	@%p3 bra 	$L__BB16_5;
	cvta.to.global.u64 	%rd6, %rd2;
	mad.lo.s32 	%r5, %r1, %r13, %r3;
	cvt.u64.u32 	%rd7, %r5;
	add.s64 	%rd8, %rd6, %rd7;
	ld.global.u8 	%rs1, [%rd8];
	setp.eq.s16 	%p4, %rs1, 0;
	@%p4 bra 	$L__BB16_3;
	cvta.to.global.u64 	%rd9, %rd3;
	mul.wide.u32 	%rd10, %r5, 4;
	add.s64 	%rd11, %rd9, %rd10;
	ld.global.f32 	%f5, [%rd11];
	add.s64 	%rd12, %rd1, %rd10;
	st.global.f32 	[%rd12], %f5;
	bra.uni 	$L__BB16_5;
$L__BB16_3:
	setp.eq.s32 	%p5, %r3, 0;
	setp.eq.s32 	%p6, %r13, 0;
	or.pred  	%p7, %p5, %p6;
	add.s32 	%r14, %r3, 1;
	setp.eq.s32 	%p8, %r14, %r1;
	or.pred  	%p9, %p7, %p8;
	add.s32 	%r15, %r13, 1;
	setp.eq.s32 	%p10, %r15, %r6;
	or.pred  	%p11, %p9, %p10;
	@%p11 bra 	$L__BB16_5;
	add.s32 	%r16, %r5, -1;
	add.s32 	%r17, %r5, 1;
	sub.s32 	%r18, %r5, %r1;
	add.s32 	%r19, %r5, %r1;
	mul.wide.u32 	%rd13, %r16, 4;
	add.s64 	%rd14, %rd1, %rd13;
	ld.global.f32 	%f6, [%rd14];
	mul.wide.u32 	%rd15, %r5, 4;
	add.s64 	%rd16, %rd1, %rd15;
	ld.global.f32 	%f7, [%rd16];
	add.f32 	%f8, %f7, %f7;
	sub.f32 	%f9, %f6, %f8;
	mul.wide.u32 	%rd17, %r17, 4;
	add.s64 	%rd18, %rd1, %rd17;
	ld.global.f32 	%f10, [%rd18];
	add.f32 	%f11, %f10, %f9;
	mul.wide.u32 	%rd19, %r18, 4;
	add.s64 	%rd20, %rd1, %rd19;
	ld.global.f32 	%f12, [%rd20];
	sub.f32 	%f13, %f12, %f8;
	mul.wide.u32 	%rd21, %r19, 4;
	add.s64 	%rd22, %rd1, %rd21;
	ld.global.f32 	%f14, [%rd22];
	add.f32 	%f15, %f14, %f13;
	mul.f32 	%f16, %f2, %f15;
	fma.rn.f32 	%f17, %f1, %f11, %f16;
	cvta.to.global.u64 	%rd23, %rd4;
	add.s64 	%rd24, %rd23, %rd15;
	ld.global.f32 	%f18, [%rd24];
	sub.f32 	%f19, %f17, %f18;
	mul.f32 	%f20, %f4, %f19;
	mul.f32 	%f21, %f3, %f20;
	fma.rn.f32 	%f22, %f21, 0f3E800000, %f7;
	st.global.f32 	[%rd16], %f22;
$L__BB16_5:
	ret;

}


// ===== COMPILED SASS (sm_100) =====

	.target	sm_100

	.elftype	@"ET_EXEC"


//--------------------- .note.nv.tkinfo           --------------------------
	.section	.note.nv.tkinfo,"",@"SHT_NOTE"
	.sectionflags	@"SHF_NOTE_NV_TKINFO"
	.tkinfo
        /*0018*/ 	.word	0x00000002
        /*0030*/ 	.string	""
        /*0030*/ 	.string	"ptxas"
        /*0030*/ 	.string	"Cuda compilation tools, release 13.0, V13.0.88"
        /*0030*/ 	.string	"Build cuda_13.0.r13.0/compiler.36424714_0"
        /*0030*/ 	.string	"-arch sm_100 -m 64 "



//--------------------- .note.nv.cuinfo           --------------------------
	.section	.note.nv.cuinfo,"",@"SHT_NOTE"
	.sectionflags	@"SHF_NOTE_NV_CUINFO"
        /*0018*/ 	.short	0x0002
        /*001a*/ 	.short	0x0064
        /*001c*/ 	.short	0x0082
	.zero		2


//--------------------- .nv.info                  --------------------------
	.section	.nv.info,"",@"SHT_CUDA_INFO"
	.align	4


	//----- nvinfo : EIATTR_REGCOUNT
	.align		4
        /*0000*/ 	.byte	0x04, 0x2f
        /*0002*/ 	.short	(.L_1 - .L_0)
	.align		4
.L_0:
        /*0004*/ 	.word	index@(_Z15apply_dirichletPfPKhPKf8Uniforms)
        /*0008*/ 	.word	0x0000000a


	//----- nvinfo : EIATTR_FRAME_SIZE
	.align		4
.L_1:
        /*000c*/ 	.byte	0x04, 0x11
        /*000e*/ 	.short	(.L_3 - .L_2)
	.align		4
.L_2:
        /*0010*/ 	.word	index@(_Z15apply_dirichletPfPKhPKf8Uniforms)
        /*0014*/ 	.word	0x00000000


	//----- nvinfo : EIATTR_REGCOUNT
	.align		4
.L_3:
        /*0018*/ 	.byte	0x04, 0x2f
        /*001a*/ 	.short	(.L_5 - .L_4)
	.align		4
.L_4:
        /*001c*/ 	.word	index@(_Z11jacobi_stepPKfPfPKhS0_8Uniforms)
        /*0020*/ 	.word	0x00000014


	//----- nvinfo : EIATTR_FRAME_SIZE
	.align		4
.L_5:
        /*0024*/ 	.byte	0x04, 0x11
        /*0026*/ 	.short	(.L_7 - .L_6)
	.align		4
.L_6:
        /*0028*/ 	.word	index@(_Z11jacobi_stepPKfPfPKhS0_8Uniforms)
        /*002c*/ 	.word	0x00000000


	//----- nvinfo : EIATTR_REGCOUNT
	.align		4
.L_7:
        /*0030*/ 	.byte	0x04, 0x2f
        /*0032*/ 	.short	(.L_9 - .L_8)
	.align		4
.L_8:
        /*0034*/ 	.word	index@(_Z15jacobi_step_rhsPKfPfPKhS0_8UniformsS0_)
        /*0038*/ 	.word	0x00000014


	//----- nvinfo : EIATTR_FRAME_SIZE
	.align		4
.L_9:
        /*003c*/ 	.byte	0x04, 0x11
        /*003e*/ 	.short	(.L_11 - .L_10)
	.align		4
.L_10:
        /*0040*/ 	.word	index@(_Z15jacobi_step_rhsPKfPfPKhS0_8UniformsS0_)
        /*0044*/ 	.word	0x00000000


	//----- nvinfo : EIATTR_REGCOUNT
	.align		4
.L_11:
        /*0048*/ 	.byte	0x04, 0x2f
        /*004a*/ 	.short	(.L_13 - .L_12)
	.align		4
.L_12:
        /*004c*/ 	.word	index@(_Z10rbgs_phasePfPKhPKf8Uniformsj)
        /*0050*/ 	.word	0x00000014


	//----- nvinfo : EIATTR_FRAME_SIZE
	.align		4
.L_13:
        /*0054*/ 	.byte	0x04, 0x11
        /*0056*/ 	.short	(.L_15 - .L_14)
	.align		4
.L_14:
        /*0058*/ 	.word	index@(_Z10rbgs_phasePfPKhPKf8Uniformsj)
        /*005c*/ 	.word	0x00000000


	//----- nvinfo : EIATTR_REGCOUNT
	.align		4
.L_15:
        /*0060*/ 	.byte	0x04, 0x2f
        /*0062*/ 	.short	(.L_17 - .L_16)
	.align		4
.L_16:
        /*0064*/ 	.word	index@(_Z14rbgs_phase_rhsPfPKhPKf8UniformsS3_j)
        /*0068*/ 	.word	0x00000015


	//----- nvinfo : EIATTR_FRAME_SIZE
	.align		4
.L_17:
        /*006c*/ 	.byte	0x04, 0x11
        /*006e*/ 	.short	(.L_19 - .L_18)
	.align		4
.L_18:
        /*0070*/ 	.word	index@(_Z14rbgs_phase_rhsPfPKhPKf8UniformsS3_j)
        /*0074*/ 	.word	0x00000000


	//----- nvinfo : EIATTR_REGCOUNT
	.align		4
.L_19:
        /*0078*/ 	.byte	0x04, 0x2f
        /*007a*/ 	.short	(.L_21 - .L_20)
	.align		4
.L_20:
        /*007c*/ 	.word	index@(_Z20compute_residual_rawPKfPKhPf8Uniforms)
        /*0080*/ 	.word	0x00000010


	//----- nvinfo : EIATTR_FRAME_SIZE
	.align		4
.L_21:
        /*0084*/ 	.byte	0x04, 0x11
        /*0086*/ 	.short	(.L_23 - .L_22)
	.align		4
.L_22:
        /*0088*/ 	.word	index@(_Z20compute_residual_rawPKfPKhPf8Uniforms)
        /*008c*/ 	.word	0x00000000


	//----- nvinfo : EIATTR_REGCOUNT
	.align		4
.L_23:
        /*0090*/ 	.byte	0x04, 0x2f
        /*0092*/ 	.short	(.L_25 - .L_24)
	.align		4
.L_24:
        /*0094*/ 	.word	index@(_Z20residual_smooth_stepPKfPfPKh8Uniforms)
        /*0098*/ 	.word	0x00000016


	//----- nvinfo : EIATTR_FRAME_SIZE
	.align		4
.L_25:
        /*009c*/ 	.byte	0x04, 0x11
        /*009e*/ 	.short	(.L_27 - .L_26)
	.align		4
.L_26:
        /*00a0*/ 	.word	index@(_Z20residual_smooth_stepPKfPfPKh8Uniforms)
        /*00a4*/ 	.word	0x00000000


	//----- nvinfo : EIATTR_REGCOUNT
	.align		4
.L_27:
        /*00a8*/ 	.byte	0x04, 0x2f
        /*00aa*/ 	.short	(.L_29 - .L_28)
	.align		4
.L_28:
        /*00ac*/ 	.word	index@(_Z23restrict_full_weightingPKfPf8GridDims)
        /*00b0*/ 	.word	0x0000001c


	//----- nvinfo : EIATTR_FRAME_SIZE
	.align		4
.L_29:
        /*00b4*/ 	.byte	0x04, 0x11
        /*00b6*/ 	.short	(.L_31 - .L_30)
	.align		4
.L_30:
        /*00b8*/ 	.word	index@(_Z23restrict_full_weightingPKfPf8GridDims)
        /*00bc*/ 	.word	0x00000000


	//----- nvinfo : EIATTR_REGCOUNT
	.align		4
.L_31:
        /*00c0*/ 	.byte	0x04, 0x2f
        /*00c2*/ 	.short	(.L_33 - .L_32)
	.align		4
.L_32:
        /*00c4*/ 	.word	index@(_Z20prolong_bilinear_addPKfPf8GridDims)
        /*00c8*/ 	.word	0x00000016


	//----- nvinfo : EIATTR_FRAME_SIZE
	.align		4
.L_33:
        /*00cc*/ 	.byte	0x04, 0x11
        /*00ce*/ 	.short	(.L_35 - .L_34)
	.align		4
.L_34:
        /*00d0*/ 	.word	index@(_Z20prolong_bilinear_addPKfPf8GridDims)
        /*00d4*/ 	.word	0x00000000


	//----- nvinfo : EIATTR_REGCOUNT
	.align		4
.L_35:
        /*00d8*/ 	.byte	0x04, 0x2f
        /*00da*/ 	.short	(.L_37 - .L_36)
	.align		4
.L_36:
        /*00dc*/ 	.word	index@(_Z14set_zero_floatPf8Uniforms)
        /*00e0*/ 	.word	0x00000008


	//----- nvinfo : EIATTR_FRAME_SIZE
	.align		4
.L_37:
        /*00e4*/ 	.byte	0x04, 0x11
        /*00e6*/ 	.short	(.L_39 - .L_38)
	.align		4
.L_38:
        /*00e8*/ 	.word	index@(_Z14set_zero_floatPf8Uniforms)
        /*00ec*/ 	.word	0x00000000


	//----- nvinfo : EIATTR_REGCOUNT
	.align		4
.L_39:
        /*00f0*/ 	.byte	0x04, 0x2f
        /*00f2*/ 	.short	(.L_41 - .L_40)
	.align		4
.L_40:
        /*00f4*/ 	.word	index@(_Z15clamp_to_boundsPfPKh8Uniforms6float2)
        /*00f8*/ 	.word	0x00000008


	//----- nvinfo : EIATTR_FRAME_SIZE
	.align		4
.L_41:
        /*00fc*/ 	.byte	0x04, 0x11
        /*00fe*/ 	.short	(.L_43 - .L_42)
	.align		4
.L_42:
        /*0100*/ 	.word	index@(_Z15clamp_to_boundsPfPKh8Uniforms6float2)
        /*0104*/ 	.word	0x00000000


	//----- nvinfo : EIATTR_REGCOUNT
	.align		4
.L_43:
        /*0108*/ 	.byte	0x04, 0x2f
        /*010a*/ 	.short	(.L_45 - .L_44)
	.align		4
.L_44:
        /*010c*/ 	.word	index@(_Z27jacobi_fused_residual_tiledPKfPfPKhS0_8UniformsS1_)
        /*0110*/ 	.word	0x00000017


	//----- nvinfo : EIATTR_FRAME_SIZE
	.align		4
.L_45:
        /*0114*/ 	.byte	0x04, 0x11
        /*0116*/ 	.short	(.L_47 - .L_46)
	.align		4
.L_46:
        /*0118*/ 	.word	index@(_Z27jacobi_fused_residual_tiledPKfPfPKhS0_8UniformsS1_)
        /*011c*/ 	.word	0x00000000


	//----- nvinfo : EIATTR_REGCOUNT
	.align		4
.L_47:
        /*0120*/ 	.byte	0x04, 0x2f
        /*0122*/ 	.short	(.L_49 - .L_48)
	.align		4
.L_48:
        /*0124*/ 	.word	index@(_Z10reduce_sumPKfPfj)
        /*0128*/ 	.word	0x0000000b


	//----- nvinfo : EIATTR_FRAME_SIZE
	.align		4
.L_49:
        /*012c*/ 	.byte	0x04, 0x11
        /*012e*/ 	.short	(.L_51 - .L_50)
	.align		4
.L_50:
        /*0130*/ 	.word	index@(_Z10reduce_sumPKfPfj)
        /*0134*/ 	.word	0x00000000


	//----- nvinfo : EIATTR_REGCOUNT
	.align		4
.L_51:
        /*0138*/ 	.byte	0x04, 0x2f
        /*013a*/ 	.short	(.L_53 - .L_52)
	.align		4
.L_52:
        /*013c*/ 	.word	index@(_Z25sum_squares_partial_tiledPKf8UniformsPf)
        /*0140*/ 	.word	0x0000000c


	//----- nvinfo : EIATTR_FRAME_SIZE
	.align		4
.L_53:
        /*0144*/ 	.byte	0x04, 0x11
        /*0146*/ 	.short	(.L_55 - .L_54)
	.align		4
.L_54:
        /*0148*/ 	.word	index@(_Z25sum_squares_partial_tiledPKf8UniformsPf)
        /*014c*/ 	.word	0x00000000


	//----- nvinfo : EIATTR_REGCOUNT
	.align		4
.L_55:
        /*0150*/ 	.byte	0x04, 0x2f
        /*0152*/ 	.short	(.L_57 - .L_56)
	.align		4
.L_56:
        /*0154*/ 	.word	index@(_Z30sum_squares_diff_partial_tiledPKfS0_8UniformsPf)
        /*0158*/ 	.word	0x0000000e


	//----- nvinfo : EIATTR_FRAME_SIZE
	.align		4
.L_57:
        /*015c*/ 	.byte	0x04, 0x11
        /*015e*/ 	.short	(.L_59 - .L_58)
	.align		4
.L_58:
        /*0160*/ 	.word	index@(_Z30sum_squares_diff_partial_tiledPKfS0_8UniformsPf)
        /*0164*/ 	.word	0x00000000


	//----- nvinfo : EIATTR_REGCOUNT
	.align		4
.L_59:
        /*0168*/ 	.byte	0x04, 0x2f
        /*016a*/ 	.short	(.L_61 - .L_60)
	.align		4
.L_60:
        /*016c*/ 	.word	index@(_Z8sor_stepPfPKhPKf8Uniforms)
        /*0170*/ 	.word	0x00000012


	//----- nvinfo : EIATTR_FRAME_SIZE
	.align		4
.L_61:
        /*0174*/ 	.byte	0x04, 0x11
        /*0176*/ 	.short	(.L_63 - .L_62)
	.align		4
.L_62:
        /*0178*/ 	.word	index@(_Z8sor_stepPfPKhPKf8Uniforms)
        /*017c*/ 	.word	0x00000000


	//----- nvinfo : EIATTR_REGCOUNT
	.align		4
.L_63:
        /*0180*/ 	.byte	0x04, 0x2f
        /*0182*/ 	.short	(.L_65 - .L_64)
	.align		4
.L_64:
        /*0184*/ 	.word	index@(_Z12sor_step_rhsPfPKhPKf8UniformsS3_)
        /*0188*/ 	.word	0x00000012


	//----- nvinfo : EIATTR_FRAME_SIZE
	.align		4
.L_65:
        /*018c*/ 	.byte	0x04, 0x11
        /*018e*/ 	.short	(.L_67 - .L_66)
	.align		4
.L_66:
        /*0190*/ 	.word	index@(_Z12sor_step_rhsPfPKhPKf8UniformsS3_)
        /*0194*/ 	.word	0x00000000


	//----- nvinfo : EIATTR_MIN_STACK_SIZE
	.align		4
.L_67:
        /*0198*/ 	.byte	0x04, 0x12
        /*019a*/ 	.short	(.L_69 - .L_68)
	.align		4
.L_68:
        /*019c*/ 	.word	index@(_Z12sor_step_rhsPfPKhPKf8UniformsS3_)
        /*01a0*/ 	.word	0x00000000


	//----- nvinfo : EIATTR_MIN_STACK_SIZE
	.align		4
.L_69:
        /*01a4*/ 	.byte	0x04, 0x12
        /*01a6*/ 	.short	(.L_71 - .L_70)
	.align		4
.L_70:
        /*01a8*/ 	.word	index@(_Z8sor_stepPfPKhPKf8Uniforms)
        /*01ac*/ 	.word	0x00000000


	//----- nvinfo : EIATTR_MIN_STACK_SIZE
	.align		4
.L_71:
        /*01b0*/ 	.byte	0x04, 0x12
        /*01b2*/ 	.short	(.L_73 - .L_72)
	.align		4
.L_72:
        /*01b4*/ 	.word	index@(_Z30sum_squares_diff_partial_tiledPKfS0_8UniformsPf)
        /*01b8*/ 	.word	0x00000000


	//----- nvinfo : EIATTR_MIN_STACK_SIZE
	.align		4
.L_73:
        /*01bc*/ 	.byte	0x04, 0x12
        /*01be*/ 	.short	(.L_75 - .L_74)
	.align		4
.L_74:
        /*01c0*/ 	.word	index@(_Z25sum_squares_partial_tiledPKf8UniformsPf)
        /*01c4*/ 	.word	0x00000000


	//----- nvinfo : EIATTR_MIN_STACK_SIZE
	.align		4
.L_75:
        /*01c8*/ 	.byte	0x04, 0x12
        /*01ca*/ 	.short	(.L_77 - .L_76)
	.align		4
.L_76:
        /*01cc*/ 	.word	index@(_Z10reduce_sumPKfPfj)
        /*01d0*/ 	.word	0x00000000


	//----- nvinfo : EIATTR_MIN_STACK_SIZE
	.align		4
.L_77:
        /*01d4*/ 	.byte	0x04, 0x12
        /*01d6*/ 	.short	(.L_79 - .L_78)
	.align		4
.L_78:
        /*01d8*/ 	.word	index@(_Z27jacobi_fused_residual_tiledPKfPfPKhS0_8UniformsS1_)
        /*01dc*/ 	.word	0x00000000


	//----- nvinfo : EIATTR_MIN_STACK_SIZE
	.align		4
.L_79:
        /*01e0*/ 	.byte	0x04, 0x12
        /*01e2*/ 	.short	(.L_81 - .L_80)
	.align		4
.L_80:
        /*01e4*/ 	.word	index@(_Z15clamp_to_boundsPfPKh8Uniforms6float2)
        /*01e8*/ 	.word	0x00000000


	//----- nvinfo : EIATTR_MIN_STACK_SIZE
	.align		4
.L_81:
        /*01ec*/ 	.byte	0x04, 0x12
        /*01ee*/ 	.short	(.L_83 - .L_82)
	.align		4
.L_82:
        /*01f0*/ 	.word	index@(_Z14set_zero_floatPf8Uniforms)
        /*01f4*/ 	.word	0x00000000


	//----- nvinfo : EIATTR_MIN_STACK_SIZE
	.align		4
.L_83:
        /*01f8*/ 	.byte	0x04, 0x12
        /*01fa*/ 	.short	(.L_85 - .L_84)
	.align		4
.L_84:
        /*01fc*/ 	.word	index@(_Z20prolong_bilinear_addPKfPf8GridDims)
        /*0200*/ 	.word	0x00000000


	//----- nvinfo : EIATTR_MIN_STACK_SIZE
	.align		4
.L_85:
        /*0204*/ 	.byte	0x04, 0x12
        /*0206*/ 	.short	(.L_87 - .L_86)
	.align		4
.L_86:
        /*0208*/ 	.word	index@(_Z23restrict_full_weightingPKfPf8GridDims)
        /*020c*/ 	.word	0x00000000


	//----- nvinfo : EIATTR_MIN_STACK_SIZE
	.align		4
.L_87:
        /*0210*/ 	.byte	0x04, 0x12
        /*0212*/ 	.short	(.L_89 - .L_88)
	.align		4
.L_88:
        /*0214*/ 	.word	index@(_Z20residual_smooth_stepPKfPfPKh8Uniforms)
        /*0218*/ 	.word	0x00000000


	//----- nvinfo : EIATTR_MIN_STACK_SIZE
	.align		4
.L_89:
        /*021c*/ 	.byte	0x04, 0x12
        /*021e*/ 	.short	(.L_91 - .L_90)
	.align		4
.L_90:
        /*0220*/ 	.word	index@(_Z20compute_residual_rawPKfPKhPf8Uniforms)
        /*0224*/ 	.word	0x00000000


	//----- nvinfo : EIATTR_MIN_STACK_SIZE
	.align		4
.L_91:
        /*0228*/ 	.byte	0x04, 0x12
        /*022a*/ 	.short	(.L_93 - .L_92)
	.align		4
.L_92:
        /*022c*/ 	.word	index@(_Z14rbgs_phase_rhsPfPKhPKf8UniformsS3_j)
        /*0230*/ 	.word	0x00000000


	//----- nvinfo : EIATTR_MIN_STACK_SIZE
	.align		4
.L_93:
        /*0234*/ 	.byte	0x04, 0x12
        /*0236*/ 	.short	(.L_95 - .L_94)
	.align		4
.L_94:
        /*0238*/ 	.word	index@(_Z10rbgs_phasePfPKhPKf8Uniformsj)
        /*023c*/ 	.word	0x00000000


	//----- nvinfo : EIATTR_MIN_STACK_SIZE
	.align		4
.L_95:
        /*0240*/ 	.byte	0x04, 0x12
        /*0242*/ 	.short	(.L_97 - .L_96)
	.align		4
.L_96:
        /*0244*/ 	.word	index@(_Z15jacobi_step_rhsPKfPfPKhS0_8UniformsS0_)
        /*0248*/ 	.word	0x00000000


	//----- nvinfo : EIATTR_MIN_STACK_SIZE
	.align		4
.L_97:
        /*024c*/ 	.byte	0x04, 0x12
        /*024e*/ 	.short	(.L_99 - .L_98)
	.align		4
.L_98:
        /*0250*/ 	.word	index@(_Z11jacobi_stepPKfPfPKhS0_8Uniforms)
        /*0254*/ 	.word	0x00000000


	//----- nvinfo : EIATTR_MIN_STACK_SIZE
	.align		4
.L_99:
        /*0258*/ 	.byte	0x04, 0x12
        /*025a*/ 	.short	(.L_101 - .L_100)
	.align		4
.L_100:
        /*025c*/ 	.word	index@(_Z15apply_dirichletPfPKhPKf8Uniforms)
        /*0260*/ 	.word	0x00000000
.L_101:


//--------------------- .nv.compat                --------------------------
	.section	.nv.compat,"",@"SHT_CUDA_COMPAT_INFO"
	.align	4
        /*0000*/ 	.byte	0x02, 0x09, 0x00, 0x00, 0x02, 0x02, 0x01, 0x00, 0x02, 0x05, 0x05, 0x00, 0x03, 0x07, 0x01, 0x01
        /*0010*/ 	.byte	0x02, 0x03, 0x00, 0x00, 0x02, 0x06, 0x01, 0x00, 0x04, 0x0b, 0x08, 0x00, 0x09, 0x00, 0x00, 0x00
        /*0020*/ 	.byte	0x00, 0x00, 0x00, 0x00


//--------------------- .nv.info._Z12sor_step_rhsPfPKhPKf8UniformsS3_ --------------------------
	.section	.nv.info._Z12sor_step_rhsPfPKhPKf8UniformsS3_,"",@"SHT_CUDA_INFO"
	.sectionflags	@""
	.align	4


	//----- nvinfo : EIATTR_CUDA_API_VERSION
	.align		4
        /*0000*/ 	.byte	0x04, 0x37
        /*0002*/ 	.short	(.L_103 - .L_102)
.L_102:
        /*0004*/ 	.word	0x00000082


	//----- nvinfo : EIATTR_KPARAM_INFO
	.align		4
.L_103:
        /*0008*/ 	.byte	0x04, 0x17
        /*000a*/ 	.short	(.L_105 - .L_104)
.L_104:
        /*000c*/ 	.word	0x00000000
        /*0010*/ 	.short	0x0004
        /*0012*/ 	.short	0x0030
        /*0014*/ 	.byte	0x00, 0xf5, 0x21, 0x00


	//----- nvinfo : EIATTR_KPARAM_INFO
	.align		4
.L_105:
        /*0018*/ 	.byte	0x04, 0x17
        /*001a*/ 	.short	(.L_107 - .L_106)
.L_106:
        /*001c*/ 	.word	0x00000000
        /*0020*/ 	.short	0x0003
        /*0022*/ 	.short	0x0018
        /*0024*/ 	.byte	0x00, 0xf0, 0x61, 0x00


	//----- nvinfo : EIATTR_KPARAM_INFO
	.align		4
.L_107:
        /*0028*/ 	.byte	0x04, 0x17
        /*002a*/ 	.short	(.L_109 - .L_108)
.L_108:
        /*002c*/ 	.word	0x00000000
        /*0030*/ 	.short	0x0002
        /*0032*/ 	.short	0x0010
        /*0034*/ 	.byte	0x00, 0xf5, 0x21, 0x00


	//----- nvinfo : EIATTR_KPARAM_INFO
	.align		4
.L_109:
        /*0038*/ 	.byte	0x04, 0x17
        /*003a*/ 	.short	(.L_111 - .L_110)
.L_110:
        /*003c*/ 	.word	0x00000000
        /*0040*/ 	.short	0x0001
        /*0042*/ 	.short	0x0008
        /*0044*/ 	.byte	0x00, 0xf5, 0x21, 0x00


	//----- nvinfo : EIATTR_KPARAM_INFO
	.align		4
.L_111:
        /*0048*/ 	.byte	0x04, 0x17
        /*004a*/ 	.short	(.L_113 - .L_112)
.L_112:
        /*004c*/ 	.word	0x00000000
        /*0050*/ 	.short	0x0000
        /*0052*/ 	.short	0x0000
        /*0054*/ 	.byte	0x00, 0xf5, 0x21, 0x00


	//----- nvinfo : EIATTR_SPARSE_MMA_MASK
	.align		4
.L_113:
        /*0058*/ 	.byte	0x03, 0x50
        /*005a*/ 	.short	0x0000


	//----- nvinfo : EIATTR_MAXREG_COUNT
	.align		4
        /*005c*/ 	.byte	0x03, 0x1b
        /*005e*/ 	.short	0x00ff


	//----- nvinfo : EIATTR_MERCURY_ISA_VERSION
	.align		4
        /*0060*/ 	.byte	0x03, 0x5f
        /*0062*/ 	.short	0x0101


	//----- nvinfo : EIATTR_VRC_CTA_INIT_COUNT
	.align		4
        /*0064*/ 	.byte	0x02, 0x4a
	.zero		1
	.zero		1


	//----- nvinfo : EIATTR_EXIT_INSTR_OFFSETS
	.align		4
        /*0068*/ 	.byte	0x04, 0x1c
        /*006a*/ 	.short	(.L_115 - .L_114)


	//   ....[0]....
.L_114:
        /*006c*/ 	.word	0x000000c0


	//   ....[1]....
        /*0070*/ 	.word	0x000001b0


	//   ....[2]....
        /*0074*/ 	.word	0x00000220


	//   ....[3]....
        /*0078*/ 	.word	0x00000420


	//----- nvinfo : EIATTR_CRS_STACK_SIZE
	.align		4
.L_115:
        /*007c*/ 	.byte	0x04, 0x1e
        /*007e*/ 	.short	(.L_117 - .L_116)
.L_116:
        /*0080*/ 	.word	0x00000000


	//----- nvinfo : EIATTR_CBANK_PARAM_SIZE
	.align		4
.L_117:
        /*0084*/ 	.byte	0x03, 0x19
        /*0086*/ 	.short	0x0038


	//----- nvinfo : EIATTR_PARAM_CBANK
	.align		4
        /*0088*/ 	.byte	0x04, 0x0a
        /*008a*/ 	.short	(.L_119 - .L_118)
	.align		4
.L_118:
        /*008c*/ 	.word	index@(.nv.constant0._Z12sor_step_rhsPfPKhPKf8UniformsS3_)
        /*0090*/ 	.short	0x0380
        /*0092*/ 	.short	0x0038


	//----- nvinfo : EIATTR_SW_WAR
	.align		4
.L_119:
        /*0094*/ 	.byte	0x04, 0x36
        /*0096*/ 	.short	(.L_121 - .L_120)
.L_120:
        /*0098*/ 	.word	0x00000008
.L_121:


//--------------------- .nv.info._Z8sor_stepPfPKhPKf8Uniforms --------------------------
	.section	.nv.info._Z8sor_stepPfPKhPKf8Uniforms,"",@"SHT_CUDA_INFO"
	.sectionflags	@""
	.align	4


	//----- nvinfo : EIATTR_CUDA_API_VERSION
	.align		4
        /*0000*/ 	.byte	0x04, 0x37
        /*0002*/ 	.short	(.L_123 - .L_122)
.L_122:
        /*0004*/ 	.word	0x00000082


	//----- nvinfo : EIATTR_KPARAM_INFO
	.align		4
.L_123:
        /*0008*/ 	.byte	0x04, 0x17
        /*000a*/ 	.short	(.L_125 - .L_124)
.L_124:
        /*000c*/ 	.word	0x00000000
        /*0010*/ 	.short	0x0003
        /*0012*/ 	.short	0x0018
        /*0014*/ 	.byte	0x00, 0xf0, 0x61, 0x00


	//----- nvinfo : EIATTR_KPARAM_INFO
	.align		4
.L_125:
        /*0018*/ 	.byte	0x04, 0x17
        /*001a*/ 	.short	(.L_127 - .L_126)
.L_126:
        /*001c*/ 	.word	0x00000000
        /*0020*/ 	.short	0x0002
        /*0022*/ 	.short	0x0010
        /*0024*/ 	.byte	0x00, 0xf5, 0x21, 0x00


	//----- nvinfo : EIATTR_KPARAM_INFO
	.align		4
.L_127:
        /*0028*/ 	.byte	0x04, 0x17
        /*002a*/ 	.short	(.L_129 - .L_128)
.L_128:
        /*002c*/ 	.word	0x00000000
        /*0030*/ 	.short	0x0001
        /*0032*/ 	.short	0x0008
        /*0034*/ 	.byte	0x00, 0xf5, 0x21, 0x00


	//----- nvinfo : EIATTR_KPARAM_INFO
	.align		4
.L_129:
        /*0038*/ 	.byte	0x04, 0x17
        /*003a*/ 	.short	(.L_131 - .L_130)
.L_130:
        /*003c*/ 	.word	0x00000000
        /*0040*/ 	.short	0x0000
        /*0042*/ 	.short	0x0000
        /*0044*/ 	.byte	0x00, 0xf5, 0x21, 0x00


	//----- nvinfo : EIATTR_SPARSE_MMA_MASK
	.align		4
.L_131:
        /*0048*/ 	.byte	0x03, 0x50
        /*004a*/ 	.short	0x0000


	//----- nvinfo : EIATTR_MAXREG_COUNT
	.align		4
        /*004c*/ 	.byte	0x03, 0x1b
        /*004e*/ 	.short	0x00ff


	//----- nvinfo : EIATTR_MERCURY_ISA_VERSION
	.align		4
        /*0050*/ 	.byte	0x03, 0x5f
        /*0052*/ 	.short	0x0101


	//----- nvinfo : EIATTR_VRC_CTA_INIT_COUNT
	.align		4
        /*0054*/ 	.byte	0x02, 0x4a
	.zero		1
	.zero		1


	//----- nvinfo : EIATTR_EXIT_INSTR_OFFSETS
	.align		4
        /*0058*/ 	.byte	0x04, 0x1c
        /*005a*/ 	.short	(.L_133 - .L_132)


	//   ....[0]....
.L_132:
        /*005c*/ 	.word	0x000000c0


	//   ....[1]....
        /*0060*/ 	.word	0x000001b0


	//   ....[2]....
        /*0064*/ 	.word	0x00000220


	//   ....[3]....
        /*0068*/ 	.word	0x000003e0


	//----- nvinfo : EIATTR_CRS_STACK_SIZE
	.align		4
.L_133:
        /*006c*/ 	.byte	0x04, 0x1e
        /*006e*/ 	.short	(.L_135 - .L_134)
.L_134:
        /*0070*/ 	.word	0x00000000


	//----- nvinfo : EIATTR_CBANK_PARAM_SIZE
	.align		4
.L_135:
        /*0074*/ 	.byte	0x03, 0x19
        /*0076*/ 	.short	0x0030


	//----- nvinfo : EIATTR_PARAM_CBANK
	.align		4
        /*0078*/ 	.byte	0x04, 0x0a
        /*007a*/ 	.short	(.L_137 - .L_136)
	.align		4
.L_136:
        /*007c*/ 	.word	index@(.nv.constant0._Z8sor_stepPfPKhPKf8Uniforms)
        /*0080*/ 	.short	0x0380
        /*0082*/ 	.short	0x0030


	//----- nvinfo : EIATTR_SW_WAR
	.align		4
.L_137:
        /*0084*/ 	.byte	0x04, 0x36
        /*0086*/ 	.short	(.L_139 - .L_138)
.L_138:
        /*0088*/ 	.word	0x00000008
.L_139:


//--------------------- .nv.info._Z30sum_squares_diff_partial_tiledPKfS0_8UniformsPf --------------------------
	.section	.nv.info._Z30sum_squares_diff_partial_tiledPKfS0_8UniformsPf,"",@"SHT_CUDA_INFO"
	.sectionflags	@""
	.align	4


	//----- nvinfo : EIATTR_CUDA_API_VERSION
	.align		4
        /*0000*/ 	.byte	0x04, 0x37
        /*0002*/ 	.short	(.L_141 - .L_140)
.L_140:
        /*0004*/ 	.word	0x00000082


	//----- nvinfo : EIATTR_KPARAM_INFO
	.align		4
.L_141:
        /*0008*/ 	.byte	0x04, 0x17
        /*000a*/ 	.short	(.L_143 - .L_142)
.L_142:
        /*000c*/ 	.word	0x00000000
        /*0010*/ 	.short	0x0003
        /*0012*/ 	.short	0x0028
        /*0014*/ 	.byte	0x00, 0xf5, 0x21, 0x00


	//----- nvinfo : EIATTR_KPARAM_INFO
	.align		4
.L_143:
        /*0018*/ 	.byte	0x04, 0x17
        /*001a*/ 	.short	(.L_145 - .L_144)
.L_144:
        /*001c*/ 	.word	0x00000000
        /*0020*/ 	.short	0x0002
        /*0022*/ 	.short	0x0010
        /*0024*/ 	.byte	0x00, 0xf0, 0x61, 0x00


	//----- nvinfo : EIATTR_KPARAM_INFO
	.align		4
.L_145:
        /*0028*/ 	.byte	0x04, 0x17
        /*002a*/ 	.short	(.L_147 - .L_146)
.L_146:
        /*002c*/ 	.word	0x00000000
        /*0030*/ 	.short	0x0001
        /*0032*/ 	.short	0x0008
        /*0034*/ 	.byte	0x00, 0xf5, 0x21, 0x00


	//----- nvinfo : EIATTR_KPARAM_INFO
	.align		4
.L_147:
        /*0038*/ 	.byte	0x04, 0x17
        /*003a*/ 	.short	(.L_149 - .L_148)
.L_148:
        /*003c*/ 	.word	0x00000000
        /*0040*/ 	.short	0x0000
        /*0042*/ 	.short	0x0000
        /*0044*/ 	.byte	0x00, 0xf5, 0x21, 0x00


	//----- nvinfo : EIATTR_SPARSE_MMA_MASK
	.align		4
.L_149:
        /*0048*/ 	.byte	0x03, 0x50
        /*004a*/ 	.short	0x0000


	//----- nvinfo : EIATTR_MAXREG_COUNT
	.align		4
        /*004c*/ 	.byte	0x03, 0x1b
        /*004e*/ 	.short	0x00ff


	//----- nvinfo : EIATTR_NUM_BARRIERS
	.align		4
        /*0050*/ 	.byte	0x02, 0x4c
        /*0052*/ 	.byte	0x01
	.zero		1


	//----- nvinfo : EIATTR_MERCURY_ISA_VERSION
	.align		4
        /*0054*/ 	.byte	0x03, 0x5f
        /*0056*/ 	.short	0x0101


	//----- nvinfo : EIATTR_VRC_CTA_INIT_COUNT
	.align		4
        /*0058*/ 	.byte	0x02, 0x4a
	.zero		1
	.zero		1


	//----- nvinfo : EIATTR_EXIT_INSTR_OFFSETS
	.align		4
        /*005c*/ 	.byte	0x04, 0x1c
        /*005e*/ 	.short	(.L_151 - .L_150)


	//   ....[0]....
.L_150:
        /*0060*/ 	.word	0x000004e0


	//   ....[1]....
        /*0064*/ 	.word	0x00000560


	//----- nvinfo : EIATTR_CBANK_PARAM_SIZE
	.align		4
.L_151:
        /*0068*/ 	.byte	0x03, 0x19
        /*006a*/ 	.short	0x0030


	//----- nvinfo : EIATTR_PARAM_CBANK
	.align		4
        /*006c*/ 	.byte	0x04, 0x0a
        /*006e*/ 	.short	(.L_153 - .L_152)
	.align		4
.L_152:
        /*0070*/ 	.word	index@(.nv.constant0._Z30sum_squares_diff_partial_tiledPKfS0_8UniformsPf)
        /*0074*/ 	.short	0x0380
        /*0076*/ 	.short	0x0030


	//----- nvinfo : EIATTR_SW_WAR
	.align		4
.L_153:
        /*0078*/ 	.byte	0x04, 0x36
        /*007a*/ 	.short	(.L_155 - .L_154)
.L_154:
        /*007c*/ 	.word	0x00000008
.L_155:


//--------------------- .nv.info._Z25sum_squares_partial_tiledPKf8UniformsPf --------------------------
	.section	.nv.info._Z25sum_squares_partial_tiledPKf8UniformsPf,"",@"SHT_CUDA_INFO"
	.sectionflags	@""
	.align	4


	//----- nvinfo : EIATTR_CUDA_API_VERSION
	.align		4
        /*0000*/ 	.byte	0x04, 0x37
        /*0002*/ 	.short	(.L_157 - .L_156)
.L_156:
        /*0004*/ 	.word	0x00000082


	//----- nvinfo : EIATTR_KPARAM_INFO
	.align		4
.L_157:
        /*0008*/ 	.byte	0x04, 0x17
        /*000a*/ 	.short	(.L_159 - .L_158)
.L_158:
        /*000c*/ 	.word	0x00000000
        /*0010*/ 	.short	0x0002
        /*0012*/ 	.short	0x0020
        /*0014*/ 	.byte	0x00, 0xf5, 0x21, 0x00


	//----- nvinfo : EIATTR_KPARAM_INFO
	.align		4
.L_159:
        /*0018*/ 	.byte	0x04, 0x17
        /*001a*/ 	.short	(.L_161 - .L_160)
.L_160:
        /*001c*/ 	.word	0x00000000
        /*0020*/ 	.short	0x0001
        /*0022*/ 	.short	0x0008
        /*0024*/ 	.byte	0x00, 0xf0, 0x61, 0x00


	//----- nvinfo : EIATTR_KPARAM_INFO
	.align		4
.L_161:
        /*0028*/ 	.byte	0x04, 0x17
        /*002a*/ 	.short	(.L_163 - .L_162)
.L_162:
        /*002c*/ 	.word	0x00000000
        /*0030*/ 	.short	0x0000
        /*0032*/ 	.short	0x0000
        /*0034*/ 	.byte	0x00, 0xf5, 0x21, 0x00


	//----- nvinfo : EIATTR_SPARSE_MMA_MASK
	.align		4
.L_163:
        /*0038*/ 	.byte	0x03, 0x50
        /*003a*/ 	.short	0x0000


	//----- nvinfo : EIATTR_MAXREG_COUNT
	.align		4
        /*003c*/ 	.byte	0x03, 0x1b
        /*003e*/ 	.short	0x00ff


	//----- nvinfo : EIATTR_NUM_BARRIERS
	.align		4
        /*0040*/ 	.byte	0x02, 0x4c
        /*0042*/ 	.byte	0x01
	.zero		1


	//----- nvinfo : EIATTR_MERCURY_ISA_VERSION
	.align		4
        /*0044*/ 	.byte	0x03, 0x5f
        /*0046*/ 	.short	0x0101


	//----- nvinfo : EIATTR_VRC_CTA_INIT_COUNT
	.align		4
        /*0048*/ 	.byte	0x02, 0x4a
	.zero		1
	.zero		1


	//----- nvinfo : EIATTR_EXIT_INSTR_OFFSETS
	.align		4
        /*004c*/ 	.byte	0x04, 0x1c
        /*004e*/ 	.short	(.L_165 - .L_164)


	//   ....[0]....
.L_164:
        /*0050*/ 	.word	0x000004a0


	//   ....[1]....
        /*0054*/ 	.word	0x00000520


	//----- nvinfo : EIATTR_CBANK_PARAM_SIZE
	.align		4
.L_165:
        /*0058*/ 	.byte	0x03, 0x19
        /*005a*/ 	.short	0x0028


	//----- nvinfo : EIATTR_PARAM_CBANK
	.align		4
        /*005c*/ 	.byte	0x04, 0x0a
        /*005e*/ 	.short	(.L_167 - .L_166)
	.align		4
.L_166:
        /*0060*/ 	.word	index@(.nv.constant0._Z25sum_squares_partial_tiledPKf8UniformsPf)
        /*0064*/ 	.short	0x0380
        /*0066*/ 	.short	0x0028


	//----- nvinfo : EIATTR_SW_WAR
	.align		4
.L_167:
        /*0068*/ 	.byte	0x04, 0x36
        /*006a*/ 	.short	(.L_169 - .L_168)
.L_168:
        /*006c*/ 	.word	0x00000008
.L_169:


//--------------------- .nv.info._Z10reduce_sumPKfPfj --------------------------
	.section	.nv.info._Z10reduce_sumPKfPfj,"",@"SHT_CUDA_INFO"
	.sectionflags	@""
	.align	4


	//----- nvinfo : EIATTR_CUDA_API_VERSION
	.align		4
        /*0000*/ 	.byte	0x04, 0x37
        /*0002*/ 	.short	(.L_171 - .L_170)
.L_170:
        /*0004*/ 	.word	0x00000082


	//----- nvinfo : EIATTR_KPARAM_INFO
	.align		4
.L_171:
        /*0008*/ 	.byte	0x04, 0x17
        /*000a*/ 	.short	(.L_173 - .L_172)
.L_172:
        /*000c*/ 	.word	0x00000000
        /*0010*/ 	.short	0x0002
        /*0012*/ 	.short	0x0010
        /*0014*/ 	.byte	0x00, 0xf0, 0x11, 0x00


	//----- nvinfo : EIATTR_KPARAM_INFO
	.align		4
.L_173:
        /*0018*/ 	.byte	0x04, 0x17
        /*001a*/ 	.short	(.L_175 - .L_174)
.L_174:
        /*001c*/ 	.word	0x00000000
        /*0020*/ 	.short	0x0001
        /*0022*/ 	.short	0x0008
        /*0024*/ 	.byte	0x00, 0xf5, 0x21, 0x00


	//----- nvinfo : EIATTR_KPARAM_INFO
	.align		4
.L_175:
        /*0028*/ 	.byte	0x04, 0x17
        /*002a*/ 	.short	(.L_177 - .L_176)
.L_176:
        /*002c*/ 	.word	0x00000000
        /*0030*/ 	.short	0x0000
        /*0032*/ 	.short	0x0000
        /*0034*/ 	.byte	0x00, 0xf5, 0x21, 0x00


	//----- nvinfo : EIATTR_SPARSE_MMA_MASK
	.align		4
.L_177:
        /*0038*/ 	.byte	0x03, 0x50
        /*003a*/ 	.short	0x0000


	//----- nvinfo : EIATTR_MAXREG_COUNT
	.align		4
        /*003c*/ 	.byte	0x03, 0x1b
        /*003e*/ 	.short	0x00ff


	//----- nvinfo : EIATTR_NUM_BARRIERS
	.align		4
        /*0040*/ 	.byte	0x02, 0x4c
        /*0042*/ 	.byte	0x01
	.zero		1


	//----- nvinfo : EIATTR_MERCURY_ISA_VERSION
	.align		4
        /*0044*/ 	.byte	0x03, 0x5f
        /*0046*/ 	.short	0x0101


	//----- nvinfo : EIATTR_VRC_CTA_INIT_COUNT
	.align		4
        /*0048*/ 	.byte	0x02, 0x4a
	.zero		1
	.zero		1


	//----- nvinfo : EIATTR_EXIT_INSTR_OFFSETS
	.align		4
        /*004c*/ 	.byte	0x04, 0x1c
        /*004e*/ 	.short	(.L_179 - .L_178)


	//   ....[0]....
.L_178:
        /*0050*/ 	.word	0x00000280


	//   ....[1]....
        /*0054*/ 	.word	0x000002f0


	//----- nvinfo : EIATTR_CRS_STACK_SIZE
	.align		4
.L_179:
        /*0058*/ 	.byte	0x04, 0x1e
        /*005a*/ 	.short	(.L_181 - .L_180)
.L_180:
        /*005c*/ 	.word	0x00000000


	//----- nvinfo : EIATTR_CBANK_PARAM_SIZE
	.align		4
.L_181:
        /*0060*/ 	.byte	0x03, 0x19
        /*0062*/ 	.short	0x0014


	//----- nvinfo : EIATTR_PARAM_CBANK
	.align		4
        /*0064*/ 	.byte	0x04, 0x0a
        /*0066*/ 	.short	(.L_183 - .L_182)
	.align		4
.L_182:
        /*0068*/ 	.word	index@(.nv.constant0._Z10reduce_sumPKfPfj)
        /*006c*/ 	.short	0x0380
        /*006e*/ 	.short	0x0014


	//----- nvinfo : EIATTR_SW_WAR
	.align		4
.L_183:
        /*0070*/ 	.byte	0x04, 0x36
        /*0072*/ 	.short	(.L_185 - .L_184)
.L_184:
        /*0074*/ 	.word	0x00000008
.L_185:


//--------------------- .nv.info._Z27jacobi_fused_residual_tiledPKfPfPKhS0_8UniformsS1_ --------------------------
	.section	.nv.info._Z27jacobi_fused_residual_tiledPKfPfPKhS0_8UniformsS1_,"",@"SHT_CUDA_INFO"
	.sectionflags	@""
	.align	4


	//----- nvinfo : EIATTR_CUDA_API_VERSION
	.align		4
        /*0000*/ 	.byte	0x04, 0x37
        /*0002*/ 	.short	(.L_187 - .L_186)
.L_186:
        /*0004*/ 	.word	0x00000082


	//----- nvinfo : EIATTR_KPARAM_INFO
	.align		4
.L_187:
        /*0008*/ 	.byte	0x04, 0x17
        /*000a*/ 	.short	(.L_189 - .L_188)
.L_188:
        /*000c*/ 	.word	0x00000000
        /*0010*/ 	.short	0x0005
        /*0012*/ 	.short	0x0038
        /*0014*/ 	.byte	0x00, 0xf5, 0x21, 0x00


	//----- nvinfo : EIATTR_KPARAM_INFO
	.align		4
.L_189:
        /*0018*/ 	.byte	0x04, 0x17
        /*001a*/ 	.short	(.L_191 - .L_190)
.L_190:
        /*001c*/ 	.word	0x00000000
        /*0020*/ 	.short	0x0004
        /*0022*/ 	.short	0x0020
        /*0024*/ 	.byte	0x00, 0xf0, 0x61, 0x00


	//----- nvinfo : EIATTR_KPARAM_INFO
	.align		4
.L_191:
        /*0028*/ 	.byte	0x04, 0x17
        /*002a*/ 	.short	(.L_193 - .L_192)
.L_192:
        /*002c*/ 	.word	0x00000000
        /*0030*/ 	.short	0x0003
        /*0032*/ 	.short	0x0018
        /*0034*/ 	.byte	0x00, 0xf5, 0x21, 0x00


	//----- nvinfo : EIATTR_KPARAM_INFO
	.align		4
.L_193:
        /*0038*/ 	.byte	0x04, 0x17
        /*003a*/ 	.short	(.L_195 - .L_194)
.L_194:
        /*003c*/ 	.word	0x00000000
        /*0040*/ 	.short	0x0002
        /*0042*/ 	.short	0x0010
        /*0044*/ 	.byte	0x00, 0xf5, 0x21, 0x00


	//----- nvinfo : EIATTR_KPARAM_INFO
	.align		4
.L_195:
        /*0048*/ 	.byte	0x04, 0x17
        /*004a*/ 	.short	(.L_197 - .L_196)
.L_196:
        /*004c*/ 	.word	0x00000000
        /*0050*/ 	.short	0x0001
        /*0052*/ 	.short	0x0008
        /*0054*/ 	.byte	0x00, 0xf5, 0x21, 0x00


	//----- nvinfo : EIATTR_KPARAM_INFO
	.align		4
.L_197:
        /*0058*/ 	.byte	0x04, 0x17
        /*005a*/ 	.short	(.L_199 - .L_198)
.L_198:
        /*005c*/ 	.word	0x00000000
        /*0060*/ 	.short	0x0000
        /*0062*/ 	.short	0x0000
        /*0064*/ 	.byte	0x00, 0xf5, 0x21, 0x00


	//----- nvinfo : EIATTR_SPARSE_MMA_MASK
	.align		4
.L_199:
        /*0068*/ 	.byte	0x03, 0x50
        /*006a*/ 	.short	0x0000


	//----- nvinfo : EIATTR_MAXREG_COUNT
	.align		4
        /*006c*/ 	.byte	0x03, 0x1b
        /*006e*/ 	.short	0x00ff


	//----- nvinfo : EIATTR_NUM_BARRIERS
	.align		4
        /*0070*/ 	.byte	0x02, 0x4c
        /*0072*/ 	.byte	0x01
	.zero		1


	//----- nvinfo : EIATTR_MERCURY_ISA_VERSION
	.align		4
        /*0074*/ 	.byte	0x03, 0x5f
        /*0076*/ 	.short	0x0101


	//----- nvinfo : EIATTR_VRC_CTA_INIT_COUNT
	.align		4
        /*0078*/ 	.byte	0x02, 0x4a
	.zero		1
	.zero		1


	//----- nvinfo : EIATTR_EXIT_INSTR_OFFSETS
	.align		4
        /*007c*/ 	.byte	0x04, 0x1c
        /*007e*/ 	.short	(.L_201 - .L_200)


	//   ....[0]....
.L_200:
        /*0080*/ 	.word	0x00001010


	//   ....[1]....
        /*0084*/ 	.word	0x00001090


	//----- nvinfo : EIATTR_CRS_STACK_SIZE
	.align		4
.L_201:
        /*0088*/ 	.byte	0x04, 0x1e
        /*008a*/ 	.short	(.L_203 - .L_202)
.L_202:
        /*008c*/ 	.word	0x00000000


	//----- nvinfo : EIATTR_CBANK_PARAM_SIZE
	.align		4
.L_203:
        /*0090*/ 	.byte	0x03, 0x19
        /*0092*/ 	.short	0x0040


	//----- nvinfo : EIATTR_PARAM_CBANK
	.align		4
        /*0094*/ 	.byte	0x04, 0x0a
        /*0096*/ 	.short	(.L_205 - .L_204)
	.align		4
.L_204:
        /*0098*/ 	.word	index@(.nv.constant0._Z27jacobi_fused_residual_tiledPKfPfPKhS0_8UniformsS1_)
        /*009c*/ 	.short	0x0380
        /*009e*/ 	.short	0x0040


	//----- nvinfo : EIATTR_SW_WAR
	.align		4
.L_205:
        /*00a0*/ 	.byte	0x04, 0x36
        /*00a2*/ 	.short	(.L_207 - .L_206)
.L_206:
        /*00a4*/ 	.word	0x00000008
.L_207:


//--------------------- .nv.info._Z15clamp_to_boundsPfPKh8Uniforms6float2 --------------------------
	.section	.nv.info._Z15clamp_to_boundsPfPKh8Uniforms6float2,"",@"SHT_CUDA_INFO"
	.sectionflags	@""
	.align	4


	//----- nvinfo : EIATTR_CUDA_API_VERSION
	.align		4
        /*0000*/ 	.byte	0x04, 0x37
        /*0002*/ 	.short	(.L_209 - .L_208)
.L_208:
        /*0004*/ 	.word	0x00000082


	//----- nvinfo : EIATTR_KPARAM_INFO
	.align		4
.L_209:
        /*0008*/ 	.byte	0x04, 0x17
        /*000a*/ 	.short	(.L_211 - .L_210)
.L_210:
        /*000c*/ 	.word	0x00000000
        /*0010*/ 	.short	0x0003
        /*0012*/ 	.short	0x0028
        /*0014*/ 	.byte	0x00, 0xf0, 0x21, 0x00


	//----- nvinfo : EIATTR_KPARAM_INFO
	.align		4
.L_211:
        /*0018*/ 	.byte	0x04, 0x17
        /*001a*/ 	.short	(.L_213 - .L_212)
.L_212:
        /*001c*/ 	.word	0x00000000
        /*0020*/ 	.short	0x0002
        /*0022*/ 	.short	0x0010
        /*0024*/ 	.byte	0x00, 0xf0, 0x61, 0x00


	//----- nvinfo : EIATTR_KPARAM_INFO
	.align		4
.L_213:
        /*0028*/ 	.byte	0x04, 0x17
        /*002a*/ 	.short	(.L_215 - .L_214)
.L_214:
        /*002c*/ 	.word	0x00000000
        /*0030*/ 	.short	0x0001
        /*0032*/ 	.short	0x0008
        /*0034*/ 	.byte	0x00, 0xf5, 0x21, 0x00


	//----- nvinfo : EIATTR_KPARAM_INFO
	.align		4
.L_215:
        /*0038*/ 	.byte	0x04, 0x17
        /*003a*/ 	.short	(.L_217 - .L_216)
.L_216:
        /*003c*/ 	.word	0x00000000
        /*0040*/ 	.short	0x0000
        /*0042*/ 	.short	0x0000
        /*0044*/ 	.byte	0x00, 0xf5, 0x21, 0x00


	//----- nvinfo : EIATTR_SPARSE_MMA_MASK
	.align		4
.L_217:
        /*0048*/ 	.byte	0x03, 0x50
        /*004a*/ 	.short	0x0000


	//----- nvinfo : EIATTR_MAXREG_COUNT
	.align		4
        /*004c*/ 	.byte	0x03, 0x1b
        /*004e*/ 	.short	0x00ff


	//----- nvinfo : EIATTR_MERCURY_ISA_VERSION
	.align		4
        /*0050*/ 	.byte	0x03, 0x5f
        /*0052*/ 	.short	0x0101


	//----- nvinfo : EIATTR_VRC_CTA_INIT_COUNT
	.align		4
        /*0054*/ 	.byte	0x02, 0x4a
	.zero		1
	.zero		1


	//----- nvinfo : EIATTR_EXIT_INSTR_OFFSETS
	.align		4
        /*0058*/ 	.byte	0x04, 0x1c
        /*005a*/ 	.short	(.L_219 - .L_218)


	//   ....[0]....
.L_218:
        /*005c*/ 	.word	0x000000c0


	//   ....[1]....
        /*0060*/ 	.word	0x00000140


	//   ....[2]....
        /*0064*/ 	.word	0x000001c0


	//----- nvinfo : EIATTR_CBANK_PARAM_SIZE
	.align		4
.L_219:
        /*0068*/ 	.byte	0x03, 0x19
        /*006a*/ 	.short	0x0030


	//----- nvinfo : EIATTR_PARAM_CBANK
	.align		4
        /*006c*/ 	.byte	0x04, 0x0a
        /*006e*/ 	.short	(.L_221 - .L_220)
	.align		4
.L_220:
        /*0070*/ 	.word	index@(.nv.constant0._Z15clamp_to_boundsPfPKh8Uniforms6float2)
        /*0074*/ 	.short	0x0380
        /*0076*/ 	.short	0x0030


	//----- nvinfo : EIATTR_SW_WAR
	.align		4
.L_221:
        /*0078*/ 	.byte	0x04, 0x36
        /*007a*/ 	.short	(.L_223 - .L_222)
.L_222:
        /*007c*/ 	.word	0x00000008
.L_223:


//--------------------- .nv.info._Z14set_zero_floatPf8Uniforms --------------------------
	.section	.nv.info._Z14set_zero_floatPf8Uniforms,"",@"SHT_CUDA_INFO"
	.sectionflags	@""
	.align	4


	//----- nvinfo : EIATTR_CUDA_API_VERSION
	.align		4
        /*0000*/ 	.byte	0x04, 0x37
        /*0002*/ 	.short	(.L_225 - .L_224)
.L_224:
        /*0004*/ 	.word	0x00000082


	//----- nvinfo : EIATTR_KPARAM_INFO
	.align		4
.L_225:
        /*0008*/ 	.byte	0x04, 0x17
        /*000a*/ 	.short	(.L_227 - .L_226)
.L_226:
        /*000c*/ 	.word	0x00000000
        /*0010*/ 	.short	0x0001
        /*0012*/ 	.short	0x0008
        /*0014*/ 	.byte	0x00, 0xf0, 0x61, 0x00


	//----- nvinfo : EIATTR_KPARAM_INFO
	.align		4
.L_227:
        /*0018*/ 	.byte	0x04, 0x17
        /*001a*/ 	.short	(.L_229 - .L_228)
.L_228:
        /*001c*/ 	.word	0x00000000
        /*0020*/ 	.short	0x0000
        /*0022*/ 	.short	0x0000
        /*0024*/ 	.byte	0x00, 0xf5, 0x21, 0x00


	//----- nvinfo : EIATTR_SPARSE_MMA_MASK
	.align		4
.L_229:
        /*0028*/ 	.byte	0x03, 0x50
        /*002a*/ 	.short	0x0000


	//----- nvinfo : EIATTR_MAXREG_COUNT
	.align		4
        /*002c*/ 	.byte	0x03, 0x1b
        /*002e*/ 	.short	0x00ff


	//----- nvinfo : EIATTR_MERCURY_ISA_VERSION
	.align		4
        /*0030*/ 	.byte	0x03, 0x5f
        /*0032*/ 	.short	0x0101


	//----- nvinfo : EIATTR_VRC_CTA_INIT_COUNT
	.align		4
        /*0034*/ 	.byte	0x02, 0x4a
	.zero		1
	.zero		1


	//----- nvinfo : EIATTR_EXIT_INSTR_OFFSETS
	.align		4
        /*0038*/ 	.byte	0x04, 0x1c
        /*003a*/ 	.short	(.L_231 - .L_230)


	//   ....[0]....
.L_230:
        /*003c*/ 	.word	0x000000c0


	//   ....[1]....
        /*0040*/ 	.word	0x00000120


	//----- nvinfo : EIATTR_CBANK_PARAM_SIZE
	.align		4
.L_231:
        /*0044*/ 	.byte	0x03, 0x19
        /*0046*/ 	.short	0x0020


	//----- nvinfo : EIATTR_PARAM_CBANK
	.align		4
        /*0048*/ 	.byte	0x04, 0x0a
        /*004a*/ 	.short	(.L_233 - .L_232)
	.align		4
.L_232:
        /*004c*/ 	.word	index@(.nv.constant0._Z14set_zero_floatPf8Uniforms)
        /*0050*/ 	.short	0x0380
        /*0052*/ 	.short	0x0020


	//----- nvinfo : EIATTR_SW_WAR
	.align		4
.L_233:
        /*0054*/ 	.byte	0x04, 0x36
        /*0056*/ 	.short	(.L_235 - .L_234)
.L_234:
        /*0058*/ 	.word	0x00000008
.L_235:


//--------------------- .nv.info._Z20prolong_bilinear_addPKfPf8GridDims --------------------------
	.section	.nv.info._Z20prolong_bilinear_addPKfPf8GridDims,"",@"SHT_CUDA_INFO"
	.sectionflags	@""
	.align	4


	//----- nvinfo : EIATTR_CUDA_API_VERSION
	.align		4
        /*0000*/ 	.byte	0x04, 0x37
        /*0002*/ 	.short	(.L_237 - .L_236)
.L_236:
        /*0004*/ 	.word	0x00000082


	//----- nvinfo : EIATTR_KPARAM_INFO
	.align		4
.L_237:
        /*0008*/ 	.byte	0x04, 0x17
        /*000a*/ 	.short	(.L_239 - .L_238)
.L_238:
        /*000c*/ 	.word	0x00000000
        /*0010*/ 	.short	0x0002
        /*0012*/ 	.short	0x0010
        /*0014*/ 	.byte	0x00, 0xf0, 0x41, 0x00


	//----- nvinfo : EIATTR_KPARAM_INFO
	.align		4
.L_239:
        /*0018*/ 	.byte	0x04, 0x17
        /*001a*/ 	.short	(.L_241 - .L_240)
.L_240:
        /*001c*/ 	.word	0x00000000
        /*0020*/ 	.short	0x0001
        /*0022*/ 	.short	0x0008
        /*0024*/ 	.byte	0x00, 0xf5, 0x21, 0x00


	//----- nvinfo : EIATTR_KPARAM_INFO
	.align		4
.L_241:
        /*0028*/ 	.byte	0x04, 0x17
        /*002a*/ 	.short	(.L_243 - .L_242)
.L_242:
        /*002c*/ 	.word	0x00000000
        /*0030*/ 	.short	0x0000
        /*0032*/ 	.short	0x0000
        /*0034*/ 	.byte	0x00, 0xf5, 0x21, 0x00


	//----- nvinfo : EIATTR_SPARSE_MMA_MASK
	.align		4
.L_243:
        /*0038*/ 	.byte	0x03, 0x50
        /*003a*/ 	.short	0x0000


	//----- nvinfo : EIATTR_MAXREG_COUNT
	.align		4
        /*003c*/ 	.byte	0x03, 0x1b
        /*003e*/ 	.short	0x00ff


	//----- nvinfo : EIATTR_MERCURY_ISA_VERSION
	.align		4
        /*0040*/ 	.byte	0x03, 0x5f
        /*0042*/ 	.short	0x0101


	//----- nvinfo : EIATTR_VRC_CTA_INIT_COUNT
	.align		4
        /*0044*/ 	.byte	0x02, 0x4a
	.zero		1
	.zero		1


	//----- nvinfo : EIATTR_EXIT_INSTR_OFFSETS
	.align		4
        /*0048*/ 	.byte	0x04, 0x1c
        /*004a*/ 	.short	(.L_245 - .L_244)


	//   ....[0]....
.L_244:
        /*004c*/ 	.word	0x000000c0


	//   ....[1]....
        /*0050*/ 	.word	0x00000130


	//   ....[2]....
        /*0054*/ 	.word	0x00000400


	//----- nvinfo : EIATTR_CBANK_PARAM_SIZE
	.align		4
.L_245:
        /*0058*/ 	.byte	0x03, 0x19
        /*005a*/ 	.short	0x0020


	//----- nvinfo : EIATTR_PARAM_CBANK
	.align		4
        /*005c*/ 	.byte	0x04, 0x0a
        /*005e*/ 	.short	(.L_247 - .L_246)
	.align		4
.L_246:
        /*0060*/ 	.word	index@(.nv.constant0._Z20prolong_bilinear_addPKfPf8GridDims)
        /*0064*/ 	.short	0x0380
        /*0066*/ 	.short	0x0020


	//----- nvinfo : EIATTR_SW_WAR
	.align		4
.L_247:
        /*0068*/ 	.byte	0x04, 0x36
        /*006a*/ 	.short	(.L_249 - .L_248)
.L_248:
        /*006c*/ 	.word	0x00000008
.L_249:


//--------------------- .nv.info._Z23restrict_full_weightingPKfPf8GridDims --------------------------
	.section	.nv.info._Z23restrict_full_weightingPKfPf8GridDims,"",@"SHT_CUDA_INFO"
	.sectionflags	@""
	.align	4


	//----- nvinfo : EIATTR_CUDA_API_VERSION
	.align		4
        /*0000*/ 	.byte	0x04, 0x37
        /*0002*/ 	.short	(.L_251 - .L_250)
.L_250:
        /*0004*/ 	.word	0x00000082


	//----- nvinfo : EIATTR_KPARAM_INFO
	.align		4
.L_251:
        /*0008*/ 	.byte	0x04, 0x17
        /*000a*/ 	.short	(.L_253 - .L_252)
.L_252:
        /*000c*/ 	.word	0x00000000
        /*0010*/ 	.short	0x0002
        /*0012*/ 	.short	0x0010
        /*0014*/ 	.byte	0x00, 0xf0, 0x41, 0x00


	//----- nvinfo : EIATTR_KPARAM_INFO
	.align		4
.L_253:
        /*0018*/ 	.byte	0x04, 0x17
        /*001a*/ 	.short	(.L_255 - .L_254)
.L_254:
        /*001c*/ 	.word	0x00000000
        /*0020*/ 	.short	0x0001
        /*0022*/ 	.short	0x0008
        /*0024*/ 	.byte	0x00, 0xf5, 0x21, 0x00


	//----- nvinfo : EIATTR_KPARAM_INFO
	.align		4
.L_255:
        /*0028*/ 	.byte	0x04, 0x17
        /*002a*/ 	.short	(.L_257 - .L_256)
.L_256:
        /*002c*/ 	.word	0x00000000
        /*0030*/ 	.short	0x0000
        /*0032*/ 	.short	0x0000
        /*0034*/ 	.byte	0x00, 0xf5, 0x21, 0x00


	//----- nvinfo : EIATTR_SPARSE_MMA_MASK
	.align		4
.L_257:
        /*0038*/ 	.byte	0x03, 0x50
        /*003a*/ 	.short	0x0000


	//----- nvinfo : EIATTR_MAXREG_COUNT
	.align		4
        /*003c*/ 	.byte	0x03, 0x1b
        /*003e*/ 	.short	0x00ff


	//----- nvinfo : EIATTR_MERCURY_ISA_VERSION
	.align		4
        /*0040*/ 	.byte	0x03, 0x5f
        /*0042*/ 	.short	0x0101


	//----- nvinfo : EIATTR_VRC_CTA_INIT_COUNT
	.align		4
        /*0044*/ 	.byte	0x02, 0x4a
	.zero		1
	.zero		1


	//----- nvinfo : EIATTR_EXIT_INSTR_OFFSETS
	.align		4
        /*0048*/ 	.byte	0x04, 0x1c
        /*004a*/ 	.short	(.L_259 - .L_258)


	//   ....[0]....
.L_258:
        /*004c*/ 	.word	0x000000c0


	//   ....[1]....
        /*0050*/ 	.word	0x00000180


	//   ....[2]....
        /*0054*/ 	.word	0x00000410


	//----- nvinfo : EIATTR_CBANK_PARAM_SIZE
	.align		4
.L_259:
        /*0058*/ 	.byte	0x03, 0x19
        /*005a*/ 	.short	0x0020


	//----- nvinfo : EIATTR_PARAM_CBANK
	.align		4
        /*005c*/ 	.byte	0x04, 0x0a
        /*005e*/ 	.short	(.L_261 - .L_260)
	.align		4
.L_260:
        /*0060*/ 	.word	index@(.nv.constant0._Z23restrict_full_weightingPKfPf8GridDims)
        /*0064*/ 	.short	0x0380
        /*0066*/ 	.short	0x0020


	//----- nvinfo : EIATTR_SW_WAR
	.align		4
.L_261:
        /*0068*/ 	.byte	0x04, 0x36
        /*006a*/ 	.short	(.L_263 - .L_262)
.L_262:
        /*006c*/ 	.word	0x00000008
.L_263:


//--------------------- .nv.info._Z20residual_smooth_stepPKfPfPKh8Uniforms --------------------------
	.section	.nv.info._Z20residual_smooth_stepPKfPfPKh8Uniforms,"",@"SHT_CUDA_INFO"
	.sectionflags	@""
	.align	4


	//----- nvinfo : EIATTR_CUDA_API_VERSION
	.align		4
        /*0000*/ 	.byte	0x04, 0x37
        /*0002*/ 	.short	(.L_265 - .L_264)
.L_264:
        /*0004*/ 	.word	0x00000082


	//----- nvinfo : EIATTR_KPARAM_INFO
	.align		4
.L_265:
        /*0008*/ 	.byte	0x04, 0x17
        /*000a*/ 	.short	(.L_267 - .L_266)
.L_266:
        /*000c*/ 	.word	0x00000000
        /*0010*/ 	.short	0x0003
        /*0012*/ 	.short	0x0018
        /*0014*/ 	.byte	0x00, 0xf0, 0x61, 0x00


	//----- nvinfo : EIATTR_KPARAM_INFO
	.align		4
.L_267:
        /*0018*/ 	.byte	0x04, 0x17
        /*001a*/ 	.short	(.L_269 - .L_268)
.L_268:
        /*001c*/ 	.word	0x00000000
        /*0020*/ 	.short	0x0002
        /*0022*/ 	.short	0x0010
        /*0024*/ 	.byte	0x00, 0xf5, 0x21, 0x00


	//----- nvinfo : EIATTR_KPARAM_INFO
	.align		4
.L_269:
        /*0028*/ 	.byte	0x04, 0x17
        /*002a*/ 	.short	(.L_271 - .L_270)
.L_270:
        /*002c*/ 	.word	0x00000000
        /*0030*/ 	.short	0x0001
        /*0032*/ 	.short	0x0008
        /*0034*/ 	.byte	0x00, 0xf5, 0x21, 0x00


	//----- nvinfo : EIATTR_KPARAM_INFO
	.align		4
.L_271:
        /*0038*/ 	.byte	0x04, 0x17
        /*003a*/ 	.short	(.L_273 - .L_272)
.L_272:
        /*003c*/ 	.word	0x00000000
        /*0040*/ 	.short	0x0000
        /*0042*/ 	.short	0x0000
        /*0044*/ 	.byte	0x00, 0xf5, 0x21, 0x00


	//----- nvinfo : EIATTR_SPARSE_MMA_MASK
	.align		4
.L_273:
        /*0048*/ 	.byte	0x03, 0x50
        /*004a*/ 	.short	0x0000


	//----- nvinfo : EIATTR_MAXREG_COUNT
	.align		4
        /*004c*/ 	.byte	0x03, 0x1b
        /*004e*/ 	.short	0x00ff


	//----- nvinfo : EIATTR_MERCURY_ISA_VERSION
	.align		4
        /*0050*/ 	.byte	0x03, 0x5f
        /*0052*/ 	.short	0x0101


	//----- nvinfo : EIATTR_VRC_CTA_INIT_COUNT
	.align		4
        /*0054*/ 	.byte	0x02, 0x4a
	.zero		1
	.zero		1


	//----- nvinfo : EIATTR_EXIT_INSTR_OFFSETS
	.align		4
        /*0058*/ 	.byte	0x04, 0x1c
        /*005a*/ 	.short	(.L_275 - .L_274)


	//   ....[0]....
.L_274:
        /*005c*/ 	.word	0x000000c0


	//   ....[1]....
        /*0060*/ 	.word	0x000001d0


	//   ....[2]....
        /*0064*/ 	.word	0x000003a0


	//----- nvinfo : EIATTR_CBANK_PARAM_SIZE
	.align		4
.L_275:
        /*0068*/ 	.byte	0x03, 0x19
        /*006a*/ 	.short	0x0030


	//----- nvinfo : EIATTR_PARAM_CBANK
	.align		4
        /*006c*/ 	.byte	0x04, 0x0a
        /*006e*/ 	.short	(.L_277 - .L_276)
	.align		4
.L_276:
        /*0070*/ 	.word	index@(.nv.constant0._Z20residual_smooth_stepPKfPfPKh8Uniforms)
        /*0074*/ 	.short	0x0380
        /*0076*/ 	.short	0x0030


	//----- nvinfo : EIATTR_SW_WAR
	.align		4
.L_277:
        /*0078*/ 	.byte	0x04, 0x36
        /*007a*/ 	.short	(.L_279 - .L_278)
.L_278:
        /*007c*/ 	.word	0x00000008
.L_279:


//--------------------- .nv.info._Z20compute_residual_rawPKfPKhPf8Uniforms --------------------------
	.section	.nv.info._Z20compute_residual_rawPKfPKhPf8Uniforms,"",@"SHT_CUDA_INFO"
	.sectionflags	@""
	.align	4


	//----- nvinfo : EIATTR_CUDA_API_VERSION
	.align		4
        /*0000*/ 	.byte	0x04, 0x37
        /*0002*/ 	.short	(.L_281 - .L_280)
.L_280:
        /*0004*/ 	.word	0x00000082


	//----- nvinfo : EIATTR_KPARAM_INFO
	.align		4
.L_281:
        /*0008*/ 	.byte	0x04, 0x17
        /*000a*/ 	.short	(.L_283 - .L_282)
.L_282:
        /*000c*/ 	.word	0x00000000
        /*0010*/ 	.short	0x0003
        /*0012*/ 	.short	0x0018
        /*0014*/ 	.byte	0x00, 0xf0, 0x61, 0x00


	//----- nvinfo : EIATTR_KPARAM_INFO
	.align		4
.L_283:
        /*0018*/ 	.byte	0x04, 0x17
        /*001a*/ 	.short	(.L_285 - .L_284)
.L_284:
        /*001c*/ 	.word	0x00000000
        /*0020*/ 	.short	0x0002
        /*0022*/ 	.short	0x0010
        /*0024*/ 	.byte	0x00, 0xf5, 0x21, 0x00


	//----- nvinfo : EIATTR_KPARAM_INFO
	.align		4
.L_285:
        /*0028*/ 	.byte	0x04, 0x17
        /*002a*/ 	.short	(.L_287 - .L_286)
.L_286:
        /*002c*/ 	.word	0x00000000
        /*0030*/ 	.short	0x0001
        /*0032*/ 	.short	0x0008
        /*0034*/ 	.byte	0x00, 0xf5, 0x21, 0x00


	//----- nvinfo : EIATTR_KPARAM_INFO
	.align		4
.L_287:
        /*0038*/ 	.byte	0x04, 0x17
        /*003a*/ 	.short	(.L_289 - .L_288)
.L_288:
        /*003c*/ 	.word	0x00000000
        /*0040*/ 	.short	0x0000
        /*0042*/ 	.short	0x0000
        /*0044*/ 	.byte	0x00, 0xf5, 0x21, 0x00


	//----- nvinfo : EIATTR_SPARSE_MMA_MASK
	.align		4
.L_289:
        /*0048*/ 	.byte	0x03, 0x50
        /*004a*/ 	.short	0x0000


	//----- nvinfo : EIATTR_MAXREG_COUNT
	.align		4
        /*004c*/ 	.byte	0x03, 0x1b
        /*004e*/ 	.short	0x00ff


	//----- nvinfo : EIATTR_MERCURY_ISA_VERSION
	.align		4
        /*0050*/ 	.byte	0x03, 0x5f
        /*0052*/ 	.short	0x0101


	//----- nvinfo : EIATTR_VRC_CTA_INIT_COUNT
	.align		4
        /*0054*/ 	.byte	0x02, 0x4a
	.zero		1
	.zero		1


	//----- nvinfo : EIATTR_EXIT_INSTR_OFFSETS
	.align		4
        /*0058*/ 	.byte	0x04, 0x1c
        /*005a*/ 	.short	(.L_291 - .L_290)


	//   ....[0]....
.L_290:
        /*005c*/ 	.word	0x000000c0


	//   ....[1]....
        /*0060*/ 	.word	0x000001d0


	//   ....[2]....
        /*0064*/ 	.word	0x00000380


	//----- nvinfo : EIATTR_CBANK_PARAM_SIZE
	.align		4
.L_291:
        /*0068*/ 	.byte	0x03, 0x19
        /*006a*/ 	.short	0x0030


	//----- nvinfo : EIATTR_PARAM_CBANK
	.align		4
        /*006c*/ 	.byte	0x04, 0x0a
        /*006e*/ 	.short	(.L_293 - .L_292)
	.align		4
.L_292:
        /*0070*/ 	.word	index@(.nv.constant0._Z20compute_residual_rawPKfPKhPf8Uniforms)
        /*0074*/ 	.short	0x0380
        /*0076*/ 	.short	0x0030


	//----- nvinfo : EIATTR_SW_WAR
	.align		4
.L_293:
        /*0078*/ 	.byte	0x04, 0x36
        /*007a*/ 	.short	(.L_295 - .L_294)
.L_294:
        /*007c*/ 	.word	0x00000008
.L_295:


//--------------------- .nv.info._Z14rbgs_phase_rhsPfPKhPKf8UniformsS3_j --------------------------
	.section	.nv.info._Z14rbgs_phase_rhsPfPKhPKf8UniformsS3_j,"",@"SHT_CUDA_INFO"
	.sectionflags	@""
	.align	4


	//----- nvinfo : EIATTR_CUDA_API_VERSION
	.align		4
        /*0000*/ 	.byte	0x04, 0x37
        /*0002*/ 	.short	(.L_297 - .L_296)
.L_296:
        /*0004*/ 	.word	0x00000082


	//----- nvinfo : EIATTR_KPARAM_INFO
	.align		4
.L_297:
        /*0008*/ 	.byte	0x04, 0x17
        /*000a*/ 	.short	(.L_299 - .L_298)
.L_298:
        /*000c*/ 	.word	0x00000000
        /*0010*/ 	.short	0x0005
        /*0012*/ 	.short	0x0038
        /*0014*/ 	.byte	0x00, 0xf0, 0x11, 0x00


	//----- nvinfo : EIATTR_KPARAM_INFO
	.align		4
.L_299:
        /*0018*/ 	.byte	0x04, 0x17
        /*001a*/ 	.short	(.L_301 - .L_300)
.L_300:
        /*001c*/ 	.word	0x00000000
        /*0020*/ 	.short	0x0004
        /*0022*/ 	.short	0x0030
        /*0024*/ 	.byte	0x00, 0xf5, 0x21, 0x00


	//----- nvinfo : EIATTR_KPARAM_INFO
	.align		4
.L_301:
        /*0028*/ 	.byte	0x04, 0x17
        /*002a*/ 	.short	(.L_303 - .L_302)
.L_302:
        /*002c*/ 	.word	0x00000000
        /*0030*/ 	.short	0x0003
        /*0032*/ 	.short	0x0018
        /*0034*/ 	.byte	0x00, 0xf0, 0x61, 0x00


	//----- nvinfo : EIATTR_KPARAM_INFO
	.align		4
.L_303:
        /*0038*/ 	.byte	0x04, 0x17
        /*003a*/ 	.short	(.L_305 - .L_304)
.L_304:
        /*003c*/ 	.word	0x00000000
        /*0040*/ 	.short	0x0002
        /*0042*/ 	.short	0x0010
        /*0044*/ 	.byte	0x00, 0xf5, 0x21, 0x00


	//----- nvinfo : EIATTR_KPARAM_INFO
	.align		4
.L_305:
        /*0048*/ 	.byte	0x04, 0x17
        /*004a*/ 	.short	(.L_307 - .L_306)
.L_306:
        /*004c*/ 	.word	0x00000000
        /*0050*/ 	.short	0x0001
        /*0052*/ 	.short	0x0008
        /*0054*/ 	.byte	0x00, 0xf5, 0x21, 0x00


	//----- nvinfo : EIATTR_KPARAM_INFO
	.align		4
.L_307:
        /*0058*/ 	.byte	0x04, 0x17
        /*005a*/ 	.short	(.L_309 - .L_308)
.L_308:
        /*005c*/ 	.word	0x00000000
        /*0060*/ 	.short	0x0000
        /*0062*/ 	.short	0x0000
        /*0064*/ 	.byte	0x00, 0xf5, 0x21, 0x00


	//----- nvinfo : EIATTR_SPARSE_MMA_MASK
	.align		4
.L_309:
        /*0068*/ 	.byte	0x03, 0x50
        /*006a*/ 	.short	0x0000


	//----- nvinfo : EIATTR_MAXREG_COUNT
	.align		4
        /*006c*/ 	.byte	0x03, 0x1b
        /*006e*/ 	.short	0x00ff


	//----- nvinfo : EIATTR_MERCURY_ISA_VERSION
	.align		4
        /*0070*/ 	.byte	0x03, 0x5f
        /*0072*/ 	.short	0x0101


	//----- nvinfo : EIATTR_VRC_CTA_INIT_COUNT
	.align		4
        /*0074*/ 	.byte	0x02, 0x4a
	.zero		1
	.zero		1


	//----- nvinfo : EIATTR_EXIT_INSTR_OFFSETS
	.align		4
        /*0078*/ 	.byte	0x04, 0x1c
        /*007a*/ 	.short	(.L_311 - .L_310)


	//   ....[0]....
.L_310:
        /*007c*/ 	.word	0x000000c0


	//   ....[1]....
        /*0080*/ 	.word	0x00000110


	//   ....[2]....
        /*0084*/ 	.word	0x00000200


	//   ....[3]....
        /*0088*/ 	.word	0x00000270


	//   ....[4]....
        /*008c*/ 	.word	0x00000460


	//----- nvinfo : EIATTR_CRS_STACK_SIZE
	.align		4
.L_311:
        /*0090*/ 	.byte	0x04, 0x1e
        /*0092*/ 	.short	(.L_313 - .L_312)
.L_312:
        /*0094*/ 	.word	0x00000000


	//----- nvinfo : EIATTR_CBANK_PARAM_SIZE
	.align		4
.L_313:
        /*0098*/ 	.byte	0x03, 0x19
        /*009a*/ 	.short	0x003c


	//----- nvinfo : EIATTR_PARAM_CBANK
	.align		4
        /*009c*/ 	.byte	0x04, 0x0a
        /*009e*/ 	.short	(.L_315 - .L_314)
	.align		4
.L_314:
        /*00a0*/ 	.word	index@(.nv.constant0._Z14rbgs_phase_rhsPfPKhPKf8UniformsS3_j)
        /*00a4*/ 	.short	0x0380
        /*00a6*/ 	.short	0x003c


	//----- nvinfo : EIATTR_SW_WAR
	.align		4
.L_315:
        /*00a8*/ 	.byte	0x04, 0x36
        /*00aa*/ 	.short	(.L_317 - .L_316)
.L_316:
        /*00ac*/ 	.word	0x00000008
.L_317:


//--------------------- .nv.info._Z10rbgs_phasePfPKhPKf8Uniformsj --------------------------
	.section	.nv.info._Z10rbgs_phasePfPKhPKf8Uniformsj,"",@"SHT_CUDA_INFO"
	.sectionflags	@""
	.align	4


	//----- nvinfo : EIATTR_CUDA_API_VERSION
	.align		4
        /*0000*/ 	.byte	0x04, 0x37
        /*0002*/ 	.short	(.L_319 - .L_318)
.L_318:
        /*0004*/ 	.word	0x00000082


	//----- nvinfo : EIATTR_KPARAM_INFO
	.align		4
.L_319:
        /*0008*/ 	.byte	0x04, 0x17
        /*000a*/ 	.short	(.L_321 - .L_320)
.L_320:
        /*000c*/ 	.word	0x00000000
        /*0010*/ 	.short	0x0004
        /*0012*/ 	.short	0x0030
        /*0014*/ 	.byte	0x00, 0xf0, 0x11, 0x00


	//----- nvinfo : EIATTR_KPARAM_INFO
	.align		4
.L_321:
        /*0018*/ 	.byte	0x04, 0x17
        /*001a*/ 	.short	(.L_323 - .L_322)
.L_322:
        /*001c*/ 	.word	0x00000000
        /*0020*/ 	.short	0x0003
        /*0022*/ 	.short	0x0018
        /*0024*/ 	.byte	0x00, 0xf0, 0x61, 0x00


	//----- nvinfo : EIATTR_KPARAM_INFO
	.align		4
.L_323:
        /*0028*/ 	.byte	0x04, 0x17
        /*002a*/ 	.short	(.L_325 - .L_324)
.L_324:
        /*002c*/ 	.word	0x00000000
        /*0030*/ 	.short	0x0002
        /*0032*/ 	.short	0x0010
        /*0034*/ 	.byte	0x00, 0xf5, 0x21, 0x00


	//----- nvinfo : EIATTR_KPARAM_INFO
	.align		4
.L_325:
        /*0038*/ 	.byte	0x04, 0x17
        /*003a*/ 	.short	(.L_327 - .L_326)
.L_326:
        /*003c*/ 	.word	0x00000000
        /*0040*/ 	.short	0x0001
        /*0042*/ 	.short	0x0008
        /*0044*/ 	.byte	0x00, 0xf5, 0x21, 0x00


	//----- nvinfo : EIATTR_KPARAM_INFO
	.align		4
.L_327:
        /*0048*/ 	.byte	0x04, 0x17
        /*004a*/ 	.short	(.L_329 - .L_328)
.L_328:
        /*004c*/ 	.word	0x00000000
        /*0050*/ 	.short	0x0000
        /*0052*/ 	.short	0x0000
        /*0054*/ 	.byte	0x00, 0xf5, 0x21, 0x00


	//----- nvinfo : EIATTR_SPARSE_MMA_MASK
	.align		4
.L_329:
        /*0058*/ 	.byte	0x03, 0x50
        /*005a*/ 	.short	0x0000


	//----- nvinfo : EIATTR_MAXREG_COUNT
	.align		4
        /*005c*/ 	.byte	0x03, 0x1b
        /*005e*/ 	.short	0x00ff


	//----- nvinfo : EIATTR_MERCURY_ISA_VERSION
	.align		4
        /*0060*/ 	.byte	0x03, 0x5f
        /*0062*/ 	.short	0x0101


	//----- nvinfo : EIATTR_VRC_CTA_INIT_COUNT
	.align		4
        /*0064*/ 	.byte	0x02, 0x4a
	.zero		1
	.zero		1


	//----- nvinfo : EIATTR_EXIT_INSTR_OFFSETS
	.align		4
        /*0068*/ 	.byte	0x04, 0x1c
        /*006a*/ 	.short	(.L_331 - .L_330)


	//   ....[0]....
.L_330:
        /*006c*/ 	.word	0x000000c0


	//   ....[1]....
        /*0070*/ 	.word	0x00000110


	//   ....[2]....
        /*0074*/ 	.word	0x00000200


	//   ....[3]....
        /*0078*/ 	.word	0x00000270


	//   ....[4]....
        /*007c*/ 	.word	0x00000420


	//----- nvinfo : EIATTR_CRS_STACK_SIZE
	.align		4
.L_331:
        /*0080*/ 	.byte	0x04, 0x1e
        /*0082*/ 	.short	(.L_333 - .L_332)
.L_332:
        /*0084*/ 	.word	0x00000000


	//----- nvinfo : EIATTR_CBANK_PARAM_SIZE
	.align		4
.L_333:
        /*0088*/ 	.byte	0x03, 0x19
        /*008a*/ 	.short	0x0034


	//----- nvinfo : EIATTR_PARAM_CBANK
	.align		4
        /*008c*/ 	.byte	0x04, 0x0a
        /*008e*/ 	.short	(.L_335 - .L_334)
	.align		4
.L_334:
        /*0090*/ 	.word	index@(.nv.constant0._Z10rbgs_phasePfPKhPKf8Uniformsj)
        /*0094*/ 	.short	0x0380
        /*0096*/ 	.short	0x0034


	//----- nvinfo : EIATTR_SW_WAR
	.align		4
.L_335:
        /*0098*/ 	.byte	0x04, 0x36
        /*009a*/ 	.short	(.L_337 - .L_336)
.L_336:
        /*009c*/ 	.word	0x00000008
.L_337:


//--------------------- .nv.info._Z15jacobi_step_rhsPKfPfPKhS0_8UniformsS0_ --------------------------
	.section	.nv.info._Z15jacobi_step_rhsPKfPfPKhS0_8UniformsS0_,"",@"SHT_CUDA_INFO"
	.sectionflags	@""
	.align	4


	//----- nvinfo : EIATTR_CUDA_API_VERSION
	.align		4
        /*0000*/ 	.byte	0x04, 0x37
        /*0002*/ 	.short	(.L_339 - .L_338)
.L_338:
        /*0004*/ 	.word	0x00000082


	//----- nvinfo : EIATTR_KPARAM_INFO
	.align		4
.L_339:
        /*0008*/ 	.byte	0x04, 0x17
        /*000a*/ 	.short	(.L_341 - .L_340)
.L_340:
        /*000c*/ 	.word	0x00000000
        /*0010*/ 	.short	0x0005
        /*0012*/ 	.short	0x0038
        /*0014*/ 	.byte	0x00, 0xf5, 0x21, 0x00


	//----- nvinfo : EIATTR_KPARAM_INFO
	.align		4
.L_341:
        /*0018*/ 	.byte	0x04, 0x17
        /*001a*/ 	.short	(.L_343 - .L_342)
.L_342:
        /*001c*/ 	.word	0x00000000
        /*0020*/ 	.short	0x0004
        /*0022*/ 	.short	0x0020
        /*0024*/ 	.byte	0x00, 0xf0, 0x61, 0x00


	//----- nvinfo : EIATTR_KPARAM_INFO
	.align		4
.L_343:
        /*0028*/ 	.byte	0x04, 0x17
        /*002a*/ 	.short	(.L_345 - .L_344)
.L_344:
        /*002c*/ 	.word	0x00000000
        /*0030*/ 	.short	0x0003
        /*0032*/ 	.short	0x0018
        /*0034*/ 	.byte	0x00, 0xf5, 0x21, 0x00


	//----- nvinfo : EIATTR_KPARAM_INFO
	.align		4
.L_345:
        /*0038*/ 	.byte	0x04, 0x17
        /*003a*/ 	.short	(.L_347 - .L_346)
.L_346:
        /*003c*/ 	.word	0x00000000
        /*0040*/ 	.short	0x0002
        /*0042*/ 	.short	0x0010
        /*0044*/ 	.byte	0x00, 0xf5, 0x21, 0x00


	//----- nvinfo : EIATTR_KPARAM_INFO
	.align		4
.L_347:
        /*0048*/ 	.byte	0x04, 0x17
        /*004a*/ 	.short	(.L_349 - .L_348)
.L_348:
        /*004c*/ 	.word	0x00000000
        /*0050*/ 	.short	0x0001
        /*0052*/ 	.short	0x0008
        /*0054*/ 	.byte	0x00, 0xf5, 0x21, 0x00


	//----- nvinfo : EIATTR_KPARAM_INFO
	.align		4
.L_349:
        /*0058*/ 	.byte	0x04, 0x17
        /*005a*/ 	.short	(.L_351 - .L_350)
.L_350:
        /*005c*/ 	.word	0x00000000
        /*0060*/ 	.short	0x0000
        /*0062*/ 	.short	0x0000
        /*0064*/ 	.byte	0x00, 0xf5, 0x21, 0x00


	//----- nvinfo : EIATTR_SPARSE_MMA_MASK
	.align		4
.L_351:
        /*0068*/ 	.byte	0x03, 0x50
        /*006a*/ 	.short	0x0000


	//----- nvinfo : EIATTR_MAXREG_COUNT
	.align		4
        /*006c*/ 	.byte	0x03, 0x1b
        /*006e*/ 	.short	0x00ff


	//----- nvinfo : EIATTR_MERCURY_ISA_VERSION
	.align		4
        /*0070*/ 	.byte	0x03, 0x5f
        /*0072*/ 	.short	0x0101


	//----- nvinfo : EIATTR_VRC_CTA_INIT_COUNT
	.align		4
        /*0074*/ 	.byte	0x02, 0x4a
	.zero		1
	.zero		1


	//----- nvinfo : EIATTR_EXIT_INSTR_OFFSETS
	.align		4
        /*0078*/ 	.byte	0x04, 0x1c
        /*007a*/ 	.short	(.L_353 - .L_352)


	//   ....[0]....
.L_352:
        /*007c*/ 	.word	0x000000c0


	//   ....[1]....
        /*0080*/ 	.word	0x000001b0


	//   ....[2]....
        /*0084*/ 	.word	0x00000290


	//   ....[3]....
        /*0088*/ 	.word	0x000004a0


	//----- nvinfo : EIATTR_CRS_STACK_SIZE
	.align		4
.L_353:
        /*008c*/ 	.byte	0x04, 0x1e
        /*008e*/ 	.short	(.L_355 - .L_354)
.L_354:
        /*0090*/ 	.word	0x00000000


	//----- nvinfo : EIATTR_CBANK_PARAM_SIZE
	.align		4
.L_355:
        /*0094*/ 	.byte	0x03, 0x19
        /*0096*/ 	.short	0x0040


	//----- nvinfo : EIATTR_PARAM_CBANK
	.align		4
        /*0098*/ 	.byte	0x04, 0x0a
        /*009a*/ 	.short	(.L_357 - .L_356)
	.align		4
.L_356:
        /*009c*/ 	.word	index@(.nv.constant0._Z15jacobi_step_rhsPKfPfPKhS0_8UniformsS0_)
        /*00a0*/ 	.short	0x0380
        /*00a2*/ 	.short	0x0040


	//----- nvinfo : EIATTR_SW_WAR
	.align		4
.L_357:
        /*00a4*/ 	.byte	0x04, 0x36
        /*00a6*/ 	.short	(.L_359 - .L_358)
.L_358:
        /*00a8*/ 	.word	0x00000008
.L_359:


//--------------------- .nv.info._Z11jacobi_stepPKfPfPKhS0_8Uniforms --------------------------
	.section	.nv.info._Z11jacobi_stepPKfPfPKhS0_8Uniforms,"",@"SHT_CUDA_INFO"
	.sectionflags	@""
	.align	4


	//----- nvinfo : EIATTR_CUDA_API_VERSION
	.align		4
        /*0000*/ 	.byte	0x04, 0x37
        /*0002*/ 	.short	(.L_361 - .L_360)
.L_360:
        /*0004*/ 	.word	0x00000082


	//----- nvinfo : EIATTR_KPARAM_INFO
	.align		4
.L_361:
        /*0008*/ 	.byte	0x04, 0x17
        /*000a*/ 	.short	(.L_363 - .L_362)
.L_362:
        /*000c*/ 	.word	0x00000000
        /*0010*/ 	.short	0x0004
        /*0012*/ 	.short	0x0020
        /*0014*/ 	.byte	0x00, 0xf0, 0x61, 0x00


	//----- nvinfo : EIATTR_KPARAM_INFO
	.align		4
.L_363:
        /*0018*/ 	.byte	0x04, 0x17
        /*001a*/ 	.short	(.L_365 - .L_364)
.L_364:
        /*001c*/ 	.word	0x00000000
        /*0020*/ 	.short	0x0003
        /*0022*/ 	.short	0x0018
        /*0024*/ 	.byte	0x00, 0xf5, 0x21, 0x00


	//----- nvinfo : EIATTR_KPARAM_INFO
	.align		4
.L_365:
        /*0028*/ 	.byte	0x04, 0x17
        /*002a*/ 	.short	(.L_367 - .L_366)
.L_366:
        /*002c*/ 	.word	0x00000000
        /*0030*/ 	.short	0x0002
        /*0032*/ 	.short	0x0010
        /*0034*/ 	.byte	0x00, 0xf5, 0x21, 0x00


	//----- nvinfo : EIATTR_KPARAM_INFO
	.align		4
.L_367:
        /*0038*/ 	.byte	0x04, 0x17
        /*003a*/ 	.short	(.L_369 - .L_368)
.L_368:
        /*003c*/ 	.word	0x00000000
        /*0040*/ 	.short	0x0001
        /*0042*/ 	.short	0x0008
        /*0044*/ 	.byte	0x00, 0xf5, 0x21, 0x00


	//----- nvinfo : EIATTR_KPARAM_INFO
	.align		4
.L_369:
        /*0048*/ 	.byte	0x04, 0x17
        /*004a*/ 	.short	(.L_371 - .L_370)
.L_370:
        /*004c*/ 	.word	0x00000000
        /*0050*/ 	.short	0x0000
        /*0052*/ 	.short	0x0000
        /*0054*/ 	.byte	0x00, 0xf5, 0x21, 0x00


	//----- nvinfo : EIATTR_SPARSE_MMA_MASK
	.align		4
.L_371:
        /*0058*/ 	.byte	0x03, 0x50
        /*005a*/ 	.short	0x0000


	//----- nvinfo : EIATTR_MAXREG_COUNT
	.align		4
        /*005c*/ 	.byte	0x03, 0x1b
        /*005e*/ 	.short	0x00ff


	//----- nvinfo : EIATTR_MERCURY_ISA_VERSION
	.align		4
        /*0060*/ 	.byte	0x03, 0x5f
        /*0062*/ 	.short	0x0101


	//----- nvinfo : EIATTR_VRC_CTA_INIT_COUNT
	.align		4
        /*0064*/ 	.byte	0x02, 0x4a
	.zero		1
	.zero		1


	//----- nvinfo : EIATTR_EXIT_INSTR_OFFSETS
	.align		4
        /*0068*/ 	.byte	0x04, 0x1c
        /*006a*/ 	.short	(.L_373 - .L_372)


	//   ....[0]....
.L_372:
        /*006c*/ 	.word	0x000000c0


	//   ....[1]....
        /*0070*/ 	.word	0x000001b0


	//   ....[2]....
        /*0074*/ 	.word	0x00000290


	//   ....[3]....
        /*0078*/ 	.word	0x00000460


	//----- nvinfo : EIATTR_CRS_STACK_SIZE
	.align		4
.L_373:
        /*007c*/ 	.byte	0x04, 0x1e
        /*007e*/ 	.short	(.L_375 - .L_374)
.L_374:
        /*0080*/ 	.word	0x00000000


	//----- nvinfo : EIATTR_CBANK_PARAM_SIZE
	.align		4
.L_375:
        /*0084*/ 	.byte	0x03, 0x19
        /*0086*/ 	.short	0x0038


	//----- nvinfo : EIATTR_PARAM_CBANK
	.align		4
        /*0088*/ 	.byte	0x04, 0x0a
        /*008a*/ 	.short	(.L_377 - .L_376)
	.align		4
.L_376:
        /*008c*/ 	.word	index@(.nv.constant0._Z11jacobi_stepPKfPfPKhS0_8Uniforms)
        /*0090*/ 	.short	0x0380
        /*0092*/ 	.short	0x0038


	//----- nvinfo : EIATTR_SW_WAR
	.align		4
.L_377:
        /*0094*/ 	.byte	0x04, 0x36
        /*0096*/ 	.short	(.L_379 - .L_378)
.L_378:
        /*0098*/ 	.word	0x00000008
.L_379:


//--------------------- .nv.info._Z15apply_dirichletPfPKhPKf8Uniforms --------------------------
	.section	.nv.info._Z15apply_dirichletPfPKhPKf8Uniforms,"",@"SHT_CUDA_INFO"
	.sectionflags	@""
	.align	4


	//----- nvinfo : EIATTR_CUDA_API_VERSION
	.align		4
        /*0000*/ 	.byte	0x04, 0x37
        /*0002*/ 	.short	(.L_381 - .L_380)
.L_380:
        /*0004*/ 	.word	0x00000082


	//----- nvinfo : EIATTR_KPARAM_INFO
	.align		4
.L_381:
        /*0008*/ 	.byte	0x04, 0x17
        /*000a*/ 	.short	(.L_383 - .L_382)
.L_382:
        /*000c*/ 	.word	0x00000000
        /*0010*/ 	.short	0x0003
        /*0012*/ 	.short	0x0018
        /*0014*/ 	.byte	0x00, 0xf0, 0x61, 0x00


	//----- nvinfo : EIATTR_KPARAM_INFO
	.align		4
.L_383:
        /*0018*/ 	.byte	0x04, 0x17
        /*001a*/ 	.short	(.L_385 - .L_384)
.L_384:
        /*001c*/ 	.word	0x00000000
        /*0020*/ 	.short	0x0002
        /*0022*/ 	.short	0x0010
        /*0024*/ 	.byte	0x00, 0xf5, 0x21, 0x00


	//----- nvinfo : EIATTR_KPARAM_INFO
	.align		4
.L_385:
        /*0028*/ 	.byte	0x04, 0x17
        /*002a*/ 	.short	(.L_387 - .L_386)
.L_386:
        /*002c*/ 	.word	0x00000000
        /*0030*/ 	.short	0x0001
        /*0032*/ 	.short	0x0008
        /*0034*/ 	.byte	0x00, 0xf5, 0x21, 0x00


	//----- nvinfo : EIATTR_KPARAM_INFO
	.align		4
.L_387:
        /*0038*/ 	.byte	0x04, 0x17
        /*003a*/ 	.short	(.L_389 - .L_388)
.L_388:
        /*003c*/ 	.word	0x00000000
        /*0040*/ 	.short	0x0000
        /*0042*/ 	.short	0x0000
        /*0044*/ 	.byte	0x00, 0xf5, 0x21, 0x00


	//----- nvinfo : EIATTR_SPARSE_MMA_MASK
	.align		4
.L_389:
        /*0048*/ 	.byte	0x03, 0x50
        /*004a*/ 	.short	0x0000


	//----- nvinfo : EIATTR_MAXREG_COUNT
	.align		4
        /*004c*/ 	.byte	0x03, 0x1b
        /*004e*/ 	.short	0x00ff


	//----- nvinfo : EIATTR_MERCURY_ISA_VERSION
	.align		4
        /*0050*/ 	.byte	0x03, 0x5f
        /*0052*/ 	.short	0x0101


	//----- nvinfo : EIATTR_VRC_CTA_INIT_COUNT
	.align		4
        /*0054*/ 	.byte	0x02, 0x4a
	.zero		1
	.zero		1


	//----- nvinfo : EIATTR_EXIT_INSTR_OFFSETS
	.align		4
        /*0058*/ 	.byte	0x04, 0x1c
        /*005a*/ 	.short	(.L_391 - .L_390)


	//   ....[0]....
.L_390:
        /*005c*/ 	.word	0x000000c0


	//   ....[1]....
        /*0060*/ 	.word	0x00000140


	//   ....[2]....
        /*0064*/ 	.word	0x000001b0


	//----- nvinfo : EIATTR_CBANK_PARAM_SIZE
	.align		4
.L_391:
        /*0068*/ 	.byte	0x03, 0x19
        /*006a*/ 	.short	0x0030


	//----- nvinfo : EIATTR_PARAM_CBANK
	.align		4
        /*006c*/ 	.byte	0x04, 0x0a
        /*006e*/ 	.short	(.L_393 - .L_392)
	.align		4
.L_392:
        /*0070*/ 	.word	index@(.nv.constant0._Z15apply_dirichletPfPKhPKf8Uniforms)
        /*0074*/ 	.short	0x0380
        /*0076*/ 	.short	0x0030


	//----- nvinfo : EIATTR_SW_WAR
	.align		4
.L_393:
        /*0078*/ 	.byte	0x04, 0x36
        /*007a*/ 	.short	(.L_395 - .L_394)
.L_394:
        /*007c*/ 	.word	0x00000008
.L_395:


//--------------------- .nv.callgraph             --------------------------
	.section	.nv.callgraph,"",@"SHT_CUDA_CALLGRAPH"
	.align	4
	.sectionentsize	8
	.align		4
        /*0000*/ 	.word	0x00000000
	.align		4
        /*0004*/ 	.word	0xffffffff
	.align		4
        /*0008*/ 	.word	0x00000000
	.align		4
        /*000c*/ 	.word	0xfffffffe
	.align		4
        /*0010*/ 	.word	0x00000000
	.align		4
        /*0014*/ 	.word	0xfffffffd
	.align		4
        /*0018*/ 	.word	0x00000000
	.align		4
        /*001c*/ 	.word	0xfffffffc


//--------------------- .text._Z12sor_step_rhsPfPKhPKf8UniformsS3_ --------------------------
	.section	.text._Z12sor_step_rhsPfPKhPKf8UniformsS3_,"ax",@progbits
	.align	128
        .global         _Z12sor_step_rhsPfPKhPKf8UniformsS3_
        .type           _Z12sor_step_rhsPfPKhPKf8UniformsS3_,@function
        .size           _Z12sor_step_rhsPfPKhPKf8UniformsS3_,(.L_x_57 - _Z12sor_step_rhsPfPKhPKf8UniformsS3_)
        .other          _Z12sor_step_rhsPfPKhPKf8UniformsS3_,@"STO_CUDA_ENTRY STV_DEFAULT"
_Z12sor_step_rhsPfPKhPKf8UniformsS3_:
.text._Z12sor_step_rhsPfPKhPKf8UniformsS3_:
[----:B------:R-:W-:Y:S01]  /*0000*/  LDC R1, c[0x0][0x37c] ;  /* 0x0000df00ff017b82 */ /* 0x000fe20000000800 */
[----:B------:R-:W0:Y:S07]  /*0010*/  S2R R0, SR_TID.Y ;  /* 0x0000000000007919 */ /* 0x000e2e0000002200 */
[----:B------:R-:W1:Y:S01]  /*0020*/  LDC R4, c[0x0][0x360] ;  /* 0x0000d800ff047b82 */ /* 0x000e620000000800 */
[----:B------:R-:W2:Y:S01]  /*0030*/  LDCU.64 UR6, c[0x0][0x398] ;  /* 0x00007300ff0677ac */ /* 0x000ea20008000a00 */
[----:B------:R-:W1:Y:S06]  /*0040*/  S2R R3, SR_TID.X ;  /* 0x0000000000037919 */ /* 0x000e6c0000002100 */
[----:B------:R-:W0:Y:S08]  /*0050*/  S2UR UR5, SR_CTAID.Y ;  /* 0x00000000000579c3 */ /* 0x000e300000002600 */
[----:B------:R-:W0:Y:S08]  /*0060*/  LDC R5, c[0x0][0x364] ;  /* 0x0000d900ff057b82 */ /* 0x000e300000000800 */
[----:B------:R-:W1:Y:S01]  /*0070*/  S2UR UR4, SR_CTAID.X ;  /* 0x00000000000479c3 */ /* 0x000e620000002500 */
[----:B0-----:R-:W-:-:S05]  /*0080*/  IMAD R5, R5, UR5, R0 ;  /* 0x0000000505057c24 */ /* 0x001fca000f8e0200 */
[----:B--2---:R-:W-:Y:S01]  /*0090*/  ISETP.GE.U32.AND P0, PT, R5, UR7, PT ;  /* 0x0000000705007c0c */ /* 0x004fe2000bf06070 */
[----:B-1----:R-:W-:-:S05]  /*00a0*/  IMAD R4, R4, UR4, R3 ;  /* 0x0000000404047c24 */ /* 0x002fca000f8e0203 */
[----:B------:R-:W-:-:S13]  /*00b0*/  ISETP.GE.U32.OR P0, PT, R4, UR6, P0 ;  /* 0x0000000604007c0c */ /* 0x000fda0008706470 */
[----:B------:R-:W-:Y:S05]  /*00c0*/  @P0 EXIT ;  /* 0x000000000000094d */ /* 0x000fea0003800000 */
[----:B------:R-:W0:Y:S01]  /*00d0*/  LDCU.64 UR8, c[0x0][0x388] ;  /* 0x00007100ff0877ac */ /* 0x000e220008000a00 */
[----:B------:R-:W-:Y:S01]  /*00e0*/  IMAD R0, R5, UR6, R4 ;  /* 0x0000000605007c24 */ /* 0x000fe2000f8e0204 */
[----:B------:R-:W1:Y:S04]  /*00f0*/  LDCU.64 UR4, c[0x0][0x358] ;  /* 0x00006b00ff0477ac */ /* 0x000e680008000a00 */
[----:B0-----:R-:W-:-:S04]  /*0100*/  IADD3 R2, P0, PT, R0, UR8, RZ ;  /* 0x0000000800027c10 */ /* 0x001fc8000ff1e0ff */
[----:B------:R-:W-:-:S05]  /*0110*/  IADD3.X R3, PT, PT, RZ, UR9, RZ, P0, !PT ;  /* 0x00000009ff037c10 */ /* 0x000fca00087fe4ff */
[----:B-1----:R-:W2:Y:S02]  /*0120*/  LDG.E.U8 R2, desc[UR4][R2.64] ;  /* 0x0000000402027981 */ /* 0x002ea4000c1e1100 */
[----:B--2---:R-:W-:-:S13]  /*0130*/  ISETP.NE.AND P0, PT, R2, RZ, PT ;  /* 0x000000ff0200720c */ /* 0x004fda0003f05270 */
[----:B------:R-:W-:Y:S05]  /*0140*/  @!P0 BRA `(.L_x_0) ;  /* 0x00000000001c8947 */ /* 0x000fea0003800000 */
[----:B------:R-:W0:Y:S08]  /*0150*/  LDC.64 R2, c[0x0][0x390] ;  /* 0x0000e400ff027b82 */ /* 0x000e300000000a00 */
[----:B------:R-:W1:Y:S01]  /*0160*/  LDC.64 R4, c[0x0][0x380] ;  /* 0x0000e000ff047b82 */ /* 0x000e620000000a00 */
[----:B0-----:R-:W-:-:S06]  /*0170*/  IMAD.WIDE.U32 R2, R0, 0x4, R2 ;  /* 0x0000000400027825 */ /* 0x001fcc00078e0002 */
[----:B------:R-:W2:Y:S01]  /*0180*/  LDG.E R3, desc[UR4][R2.64] ;  /* 0x0000000402037981 */ /* 0x000ea2000c1e1900 */
[----:B-1----:R-:W-:-:S05]  /*0190*/  IMAD.WIDE.U32 R4, R0, 0x4, R4 ;  /* 0x0000000400047825 */ /* 0x002fca00078e0004 */
[----:B--2---:R-:W-:Y:S01]  /*01a0*/  STG.E desc[UR4][R4.64], R3 ;  /* 0x0000000304007986 */ /* 0x004fe2000c101904 */
[----:B------:R-:W-:Y:S05]  /*01b0*/  EXIT ;  /* 0x000000000000794d */ /* 0x000fea0003800000 */
.L_x_0:
[C---:B------:R-:W-:Y:S02]  /*01c0*/  ISETP.NE.AND P0, PT, R5.reuse, RZ, PT ;  /* 0x000000ff0500720c */ /* 0x040fe40003f05270 */
[C---:B------:R-:W-:Y:S02]  /*01d0*/  IADD3 R2, PT, PT, R4.reuse, 0x1, RZ ;  /* 0x0000000104027810 */ /* 0x040fe40007ffe0ff */
[----:B------:R-:W-:Y:S02]  /*01e0*/  ISETP.EQ.OR P0, PT, R4, RZ, !P0 ;  /* 0x000000ff0400720c */ /* 0x000fe40004702670 */
[----:B------:R-:W-:Y:S02]  /*01f0*/  IADD3 R5, PT, PT, R5, 0x1, RZ ;  /* 0x0000000105057810 */ /* 0x000fe40007ffe0ff */
[----:B------:R-:W-:-:S04]  /*0200*/  ISETP.EQ.OR P0, PT, R2, UR6, P0 ;  /* 0x0000000602007c0c */ /* 0x000fc80008702670 */
[----:B------:R-:W-:-:S13]  /*0210*/  ISETP.EQ.OR P0, PT, R5, UR7, P0 ;  /* 0x0000000705007c0c */ /* 0x000fda0008702670 */
[----:B------:R-:W-:Y:S05]  /*0220*/  @P0 EXIT ;  /* 0x000000000000094d */ /* 0x000fea0003800000 */
[----:B------:R-:W0:Y:S01]  /*0230*/  LDC.64 R10, c[0x0][0x380] ;  /* 0x0000e000ff0a7b82 */ /* 0x000e220000000a00 */
[C---:B------:R-:W-:Y:S01]  /*0240*/  IADD3 R13, PT, PT, R0.reuse, -UR6, RZ ;  /* 0x80000006000d7c10 */ /* 0x040fe2000fffe0ff */
[----:B------:R-:W1:Y:S01]  /*0250*/  LDCU.128 UR8, c[0x0][0x3a0] ;  /* 0x00007400ff0877ac */ /* 0x000e620008000c00 */
[C---:B------:R-:W-:Y:S02]  /*0260*/  IADD3 R9, PT, PT, R0.reuse, -0x1, RZ ;  /* 0xffffffff00097810 */ /* 0x040fe40007ffe0ff */
[----:B------:R-:W-:-:S03]  /*0270*/  IADD3 R15, PT, PT, R0, UR6, RZ ;  /* 0x00000006000f7c10 */ /* 0x000fc6000fffe0ff */
[----:B------:R-:W2:Y:S01]  /*0280*/  LDC.64 R4, c[0x0][0x3b0] ;  /* 0x0000ec00ff047b82 */ /* 0x000ea20000000a00 */
[C---:B------:R-:W-:Y:S01]  /*0290*/  IADD3 R7, PT, PT, R0.reuse, 0x1, RZ ;  /* 0x0000000100077810 */ /* 0x040fe20007ffe0ff */
[----:B0-----:R-:W-:-:S04]  /*02a0*/  IMAD.WIDE.U32 R2, R0, 0x4, R10 ;  /* 0x0000000400027825 */ /* 0x001fc800078e000a */
[--C-:B------:R-:W-:Y:S01]  /*02b0*/  IMAD.WIDE.U32 R12, R13, 0x4, R10.reuse ;  /* 0x000000040d0c7825 */ /* 0x100fe200078e000a */
[----:B------:R-:W3:Y:S03]  /*02c0*/  LDG.E R6, desc[UR4][R2.64] ;  /* 0x0000000402067981 */ /* 0x000ee6000c1e1900 */
[--C-:B------:R-:W-:Y:S02]  /*02d0*/  IMAD.WIDE.U32 R8, R9, 0x4, R10.reuse ;  /* 0x0000000409087825 */ /* 0x100fe400078e000a */
[----:B------:R-:W4:Y:S02]  /*02e0*/  LDG.E R12, desc[UR4][R12.64] ;  /* 0x000000040c0c7981 */ /* 0x000f24000c1e1900 */
[--C-:B------:R-:W-:Y:S02]  /*02f0*/  IMAD.WIDE.U32 R14, R15, 0x4, R10.reuse ;  /* 0x000000040f0e7825 */ /* 0x100fe400078e000a */
[----:B------:R-:W5:Y:S02]  /*0300*/  LDG.E R8, desc[UR4][R8.64] ;  /* 0x0000000408087981 */ /* 0x000f64000c1e1900 */
[----:B------:R-:W-:-:S02]  /*0310*/  IMAD.WIDE.U32 R10, R7, 0x4, R10 ;  /* 0x00000004070a7825 */ /* 0x000fc400078e000a */
[----:B------:R-:W5:Y:S02]  /*0320*/  LDG.E R15, desc[UR4][R14.64] ;  /* 0x000000040e0f7981 */ /* 0x000f64000c1e1900 */
[----:B--2---:R-:W-:Y:S02]  /*0330*/  IMAD.WIDE.U32 R4, R0, 0x4, R4 ;  /* 0x0000000400047825 */ /* 0x004fe400078e0004 */
[----:B------:R-:W2:Y:S04]  /*0340*/  LDG.E R10, desc[UR4][R10.64] ;  /* 0x000000040a0a7981 */ /* 0x000ea8000c1e1900 */
[----:B------:R-:W2:Y:S01]  /*0350*/  LDG.E R5, desc[UR4][R4.64] ;  /* 0x0000000404057981 */ /* 0x000ea2000c1e1900 */
[----:B---3--:R-:W-:-:S04]  /*0360*/  FADD R7, R6, R6 ;  /* 0x0000000606077221 */ /* 0x008fc80000000000 */
[----:B----4-:R-:W-:Y:S01]  /*0370*/  FADD R0, -R7, R12 ;  /* 0x0000000c07007221 */ /* 0x010fe20000000100 */
[----:B-----5:R-:W-:-:S03]  /*0380*/  FADD R7, R8, -R7 ;  /* 0x8000000708077221 */ /* 0x020fc60000000000 */
[----:B------:R-:W-:Y:S01]  /*0390*/  FADD R0, R0, R15 ;  /* 0x0000000f00007221 */ /* 0x000fe20000000000 */
[----:B--2---:R-:W-:-:S03]  /*03a0*/  FADD R7, R7, R10 ;  /* 0x0000000a07077221 */ /* 0x004fc60000000000 */
[----:B-1----:R-:W-:-:S04]  /*03b0*/  FMUL R0, R0, UR9 ;  /* 0x0000000900007c20 */ /* 0x002fc80008400000 */
[----:B------:R-:W-:-:S04]  /*03c0*/  FFMA R0, R7, UR8, R0 ;  /* 0x0000000807007c23 */ /* 0x000fc80008000000 */
[----:B------:R-:W-:-:S04]  /*03d0*/  FADD R0, R0, -R5 ;  /* 0x8000000500007221 */ /* 0x000fc80000000000 */
[----:B------:R-:W-:-:S04]  /*03e0*/  FMUL R0, R0, UR11 ;  /* 0x0000000b00007c20 */ /* 0x000fc80008400000 */
[----:B------:R-:W-:-:S04]  /*03f0*/  FMUL R5, R0, UR10 ;  /* 0x0000000a00057c20 */ /* 0x000fc80008400000 */
[----:B------:R-:W-:-:S05]  /*0400*/  FFMA R5, R5, 0.25, R6 ;  /* 0x3e80000005057823 */ /* 0x000fca0000000006 */
[----:B------:R-:W-:Y:S01]  /*0410*/  STG.E desc[UR4][R2.64], R5 ;  /* 0x0000000502007986 */ /* 0x000fe2000c101904 */
[----:B------:R-:W-:Y:S05]  /*0420*/  EXIT ;  /* 0x000000000000794d */ /* 0x000fea0003800000 */
.L_x_1:
[----:B------:R-:W-:-:S00]  /*0430*/  BRA `(.L_x_1) ;  /* 0xfffffffc00fc7947 */ /* 0x000fc0000383ffff */
[----:B------:R-:W-:-:S00]  /*0440*/  NOP ;  /* 0x0000000000007918 */ /* 0x000fc00000000000 */
        /* <DEDUP_REMOVED lines=11> */
.L_x_57:


//--------------------- .text._Z8sor_stepPfPKhPKf8Uniforms --------------------------
	.section	.text._Z8sor_stepPfPKhPKf8Uniforms,"ax",@progbits
	.align	128
        .global         _Z8sor_stepPfPKhPKf8Uniforms
        .type           _Z8sor_stepPfPKhPKf8Uniforms,@function
        .size           _Z8sor_stepPfPKhPKf8Uniforms,(.L_x_58 - _Z8sor_stepPfPKhPKf8Uniforms)
        .other          _Z8sor_stepPfPKhPKf8Uniforms,@"STO_CUDA_ENTRY STV_DEFAULT"
_Z8sor_stepPfPKhPKf8Uniforms:
.text._Z8sor_stepPfPKhPKf8Uniforms:
        /* <DEDUP_REMOVED lines=28> */
.L_x_2:
        /* <DEDUP_REMOVED lines=11> */
[C---:B------:R-:W-:Y:S02]  /*0270*/  IADD3 R15, PT, PT, R11.reuse, UR6, RZ ;  /* 0x000000060b0f7c10 */ /* 0x040fe4000fffe0ff */
[C---:B------:R-:W-:Y:S01]  /*0280*/  IADD3 R13, PT, PT, R11.reuse, 0x1, RZ ;  /* 0x000000010b0d7810 */ /* 0x040fe20007ffe0ff */
[----:B0-----:R-:W-:-:S04]  /*0290*/  IMAD.WIDE.U32 R2, R11, 0x4, R6 ;  /* 0x000000040b027825 */ /* 0x001fc800078e0006 */
[--C-:B------:R-:W-:Y:S01]  /*02a0*/  IMAD.WIDE.U32 R8, R9, 0x4, R6.reuse ;  /* 0x0000000409087825 */ /* 0x100fe200078e0006 */
[----:B------:R-:W2:Y:S03]  /*02b0*/  LDG.E R0, desc[UR4][R2.64] ;  /* 0x0000000402007981 */ /* 0x000ea6000c1e1900 */
[--C-:B------:R-:W-:Y:S02]  /*02c0*/  IMAD.WIDE.U32 R4, R5, 0x4, R6.reuse ;  /* 0x0000000405047825 */ /* 0x100fe400078e0006 */
[----:B------:R-:W3:Y:S02]  /*02d0*/  LDG.E R8, desc[UR4][R8.64] ;  /* 0x0000000408087981 */ /* 0x000ee4000c1e1900 */
[--C-:B------:R-:W-:Y:S02]  /*02e0*/  IMAD.WIDE.U32 R10, R15, 0x4, R6.reuse ;  /* 0x000000040f0a7825 */ /* 0x100fe400078e0006 */
[----:B------:R-:W4:Y:S02]  /*02f0*/  LDG.E R4, desc[UR4][R4.64] ;  /* 0x0000000404047981 */ /* 0x000f24000c1e1900 */
[----:B------:R-:W-:-:S02]  /*0300*/  IMAD.WIDE.U32 R6, R13, 0x4, R6 ;  /* 0x000000040d067825 */ /* 0x000fc400078e0006 */
[----:B------:R-:W5:Y:S04]  /*0310*/  LDG.E R11, desc[UR4][R10.64] ;  /* 0x000000040a0b7981 */ /* 0x000f68000c1e1900 */
[----:B------:R-:W5:Y:S01]  /*0320*/  LDG.E R6, desc[UR4][R6.64] ;  /* 0x0000000406067981 */ /* 0x000f62000c1e1900 */
[----:B--2---:R-:W-:-:S04]  /*0330*/  FADD R13, R0, R0 ;  /* 0x00000000000d7221 */ /* 0x004fc80000000000 */
[----:B---3--:R-:W-:Y:S01]  /*0340*/  FADD R12, -R13, R8 ;  /* 0x000000080d0c7221 */ /* 0x008fe20000000100 */
[----:B----4-:R-:W-:-:S03]  /*0350*/  FADD R13, R4, -R13 ;  /* 0x8000000d040d7221 */ /* 0x010fc60000000000 */
[----:B-----5:R-:W-:Y:S01]  /*0360*/  FADD R12, R12, R11 ;  /* 0x0000000b0c0c7221 */ /* 0x020fe20000000000 */
[----:B------:R-:W-:-:S03]  /*0370*/  FADD R13, R13, R6 ;  /* 0x000000060d0d7221 */ /* 0x000fc60000000000 */
[----:B-1----:R-:W-:-:S04]  /*0380*/  FMUL R12, R12, UR9 ;  /* 0x000000090c0c7c20 */ /* 0x002fc80008400000 */
[----:B------:R-:W-:-:S04]  /*0390*/  FFMA R12, R13, UR8, R12 ;  /* 0x000000080d0c7c23 */ /* 0x000fc8000800000c */
[----:B------:R-:W-:-:S04]  /*03a0*/  FMUL R12, R12, UR11 ;  /* 0x0000000b0c0c7c20 */ /* 0x000fc80008400000 */
[----:B------:R-:W-:-:S04]  /*03b0*/  FMUL R5, R12, UR10 ;  /* 0x0000000a0c057c20 */ /* 0x000fc80008400000 */
[----:B------:R-:W-:-:S05]  /*03c0*/  FFMA R5, R5, -0.25, R0 ;  /* 0xbe80000005057823 */ /* 0x000fca0000000000 */
[----:B------:R-:W-:Y:S01]  /*03d0*/  STG.E desc[UR4][R2.64], R5 ;  /* 0x0000000502007986 */ /* 0x000fe2000c101904 */
[----:B------:R-:W-:Y:S05]  /*03e0*/  EXIT ;  /* 0x000000000000794d */ /* 0x000fea0003800000 */
.L_x_3:
        /* <DEDUP_REMOVED lines=9> */
.L_x_58:


//--------------------- .text._Z30sum_squares_diff_partial_tiledPKfS0_8UniformsPf --------------------------
	.section	.text._Z30sum_squares_diff_partial_tiledPKfS0_8UniformsPf,"ax",@progbits
	.align	128
        .global         _Z30sum_squares_diff_partial_tiledPKfS0_8UniformsPf
        .type           _Z30sum_squares_diff_partial_tiledPKfS0_8UniformsPf,@function
        .size           _Z30sum_squares_diff_partial_tiledPKfS0_8UniformsPf,(.L_x_59 - _Z30sum_squares_diff_partial_tiledPKfS0_8UniformsPf)
        .other          _Z30sum_squares_diff_partial_tiledPKfS0_8UniformsPf,@"STO_CUDA_ENTRY STV_DEFAULT"
_Z30sum_squares_diff_partial_tiledPKfS0_8UniformsPf:
.text._Z30sum_squares_diff_partial_tiledPKfS0_8UniformsPf:
[----:B------:R-:W-:Y:S01]  /*0000*/  LDC R1, c[0x0][0x37c] ;  /* 0x0000df00ff017b82 */ /* 0x000fe20000000800 */
[----:B------:R-:W0:Y:S07]  /*0010*/  S2R R11, SR_TID.Y ;  /* 0x00000000000b7919 */ /* 0x000e2e0000002200 */
[----:B------:R-:W1:Y:S01]  /*0020*/  S2UR UR8, SR_CTAID.X ;  /* 0x00000000000879c3 */ /* 0x000e620000002500 */
[----:B------:R-:W2:Y:S01]  /*0030*/  LDCU.64 UR6, c[0x0][0x358] ;  /* 0x00006b00ff0677ac */ /* 0x000ea20008000a00 */
[----:B------:R-:W0:Y:S01]  /*0040*/  S2R R0, SR_CTAID.Y ;  /* 0x0000000000007919 */ /* 0x000e220000002600 */
[----:B------:R-:W1:Y:S05]  /*0050*/  S2R R10, SR_TID.X ;  /* 0x00000000000a7919 */ /* 0x000e6a0000002100 */
[----:B------:R-:W1:Y:S01]  /*0060*/  LDC R9, c[0x0][0x360] ;  /* 0x0000d800ff097b82 */ /* 0x000e620000000800 */
[----:B------:R-:W0:Y:S07]  /*0070*/  LDCU UR4, c[0x0][0x364] ;  /* 0x00006c80ff0477ac */ /* 0x000e2e0008000800 */
[----:B------:R-:W3:Y:S08]  /*0080*/  LDC.64 R2, c[0x0][0x390] ;  /* 0x0000e400ff027b82 */ /* 0x000ef00000000a00 */
[----:B------:R-:W4:Y:S08]  /*0090*/  LDC.64 R4, c[0x0][0x380] ;  /* 0x0000e000ff047b82 */ /* 0x000f300000000a00 */
[----:B------:R-:W5:Y:S01]  /*00a0*/  LDC.64 R6, c[0x0][0x388] ;  /* 0x0000e200ff067b82 */ /* 0x000f620000000a00 */
[----:B0-----:R-:W-:-:S02]  /*00b0*/  IMAD R8, R0, UR4, R11 ;  /* 0x0000000400087c24 */ /* 0x001fc4000f8e020b */
[----:B-1----:R-:W-:-:S03]  /*00c0*/  IMAD R9, R9, UR8, R10 ;  /* 0x0000000809097c24 */ /* 0x002fc6000f8e020a */
[----:B---3--:R-:W-:-:S04]  /*00d0*/  ISETP.GE.U32.AND P0, PT, R8, R3, PT ;  /* 0x000000030800720c */ /* 0x008fc80003f06070 */
[-C--:B------:R-:W-:Y:S01]  /*00e0*/  ISETP.GE.U32.OR P0, PT, R9, R2.reuse, P0 ;  /* 0x000000020900720c */ /* 0x080fe20000706470 */
[----:B------:R-:W-:-:S12]  /*00f0*/  IMAD R9, R8, R2, R9 ;  /* 0x0000000208097224 */ /* 0x000fd800078e0209 */
[----:B----4-:R-:W-:-:S04]  /*0100*/  @!P0 IMAD.WIDE.U32 R4, R9, 0x4, R4 ;  /* 0x0000000409048825 */ /* 0x010fc800078e0004 */
[----:B-----5:R-:W-:Y:S02]  /*0110*/  @!P0 IMAD.WIDE.U32 R6, R9, 0x4, R6 ;  /* 0x0000000409068825 */ /* 0x020fe400078e0006 */
[----:B--2---:R-:W2:Y:S04]  /*0120*/  @!P0 LDG.E R4, desc[UR6][R4.64] ;  /* 0x0000000604048981 */ /* 0x004ea8000c1e1900 */
[----:B------:R-:W2:Y:S01]  /*0130*/  @!P0 LDG.E R7, desc[UR6][R6.64] ;  /* 0x0000000606078981 */ /* 0x000ea2000c1e1900 */
[----:B------:R-:W0:Y:S01]  /*0140*/  S2UR UR5, SR_CgaCtaId ;  /* 0x00000000000579c3 */ /* 0x000e220000008800 */
[----:B------:R-:W-:Y:S01]  /*0150*/  HFMA2 R8, -RZ, RZ, 0, 0 ;  /* 0x00000000ff087431 */ /* 0x000fe200000001ff */
[----:B------:R-:W-:Y:S01]  /*0160*/  UMOV UR4, 0x400 ;  /* 0x0000040000047882 */ /* 0x000fe20000000000 */
[----:B------:R-:W-:-:S04]  /*0170*/  LEA R9, R11, R10, 0x4 ;  /* 0x0000000a0b097211 */ /* 0x000fc800078e20ff */
[----:B------:R-:W-:Y:S01]  /*0180*/  ISETP.GT.U32.AND P1, PT, R9, 0x7f, PT ;  /* 0x0000007f0900780c */ /* 0x000fe20003f24070 */
[----:B0-----:R-:W-:-:S06]  /*0190*/  ULEA UR4, UR5, UR4, 0x18 ;  /* 0x0000000405047291 */ /* 0x001fcc000f8ec0ff */
[C---:B------:R-:W-:Y:S01]  /*01a0*/  LEA R3, R9.reuse, UR4, 0x2 ;  /* 0x0000000409037c11 */ /* 0x040fe2000f8e10ff */
[----:B--2---:R-:W-:Y:S01]  /*01b0*/  @!P0 FADD R8, R4, -R7 ;  /* 0x8000000704088221 */ /* 0x004fe20000000000 */
[----:B------:R-:W-:-:S03]  /*01c0*/  ISETP.GT.U32.AND P0, PT, R9, 0x3f, PT ;  /* 0x0000003f0900780c */ /* 0x000fc60003f04070 */
[----:B------:R-:W-:-:S05]  /*01d0*/  FMUL R8, R8, R8 ;  /* 0x0000000808087220 */ /* 0x000fca0000400000 */
[----:B------:R-:W-:Y:S01]  /*01e0*/  STS [R3], R8 ;  /* 0x0000000803007388 */ /* 0x000fe20000000800 */
[----:B------:R-:W-:Y:S06]  /*01f0*/  BAR.SYNC.DEFER_BLOCKING 0x0 ;  /* 0x0000000000007b1d */ /* 0x000fec0000010000 */
[----:B------:R-:W-:Y:S04]  /*0200*/  @!P1 LDS R4, [R3+0x200] ;  /* 0x0002000003049984 */ /* 0x000fe80000000800 */
[----:B------:R-:W0:Y:S02]  /*0210*/  @!P1 LDS R5, [R3] ;  /* 0x0000000003059984 */ /* 0x000e240000000800 */
[----:B0-----:R-:W-:-:S05]  /*0220*/  @!P1 FADD R4, R4, R5 ;  /* 0x0000000504049221 */ /* 0x001fca0000000000 */
[----:B------:R-:W-:Y:S01]  /*0230*/  @!P1 STS [R3], R4 ;  /* 0x0000000403009388 */ /* 0x000fe20000000800 */
[----:B------:R-:W-:Y:S01]  /*0240*/  BAR.SYNC.DEFER_BLOCKING 0x0 ;  /* 0x0000000000007b1d */ /* 0x000fe20000010000 */
[----:B------:R-:W-:-:S05]  /*0250*/  ISETP.GT.U32.AND P1, PT, R9, 0x1f, PT ;  /* 0x0000001f0900780c */ /* 0x000fca0003f24070 */
        /* <DEDUP_REMOVED lines=29> */
[----:B------:R-:W-:-:S05]  /*0430*/  ISETP.NE.AND P0, PT, R9, RZ, PT ;  /* 0x000000ff0900720c */ /* 0x000fca0003f05270 */
[----:B------:R-:W-:Y:S04]  /*0440*/  @!P1 LDS R4, [R3+0x8] ;  /* 0x0000080003049984 */ /* 0x000fe80000000800 */
[----:B------:R-:W0:Y:S02]  /*0450*/  @!P1 LDS R5, [R3] ;  /* 0x0000000003059984 */ /* 0x000e240000000800 */
[----:B0-----:R-:W-:-:S05]  /*0460*/  @!P1 FADD R4, R4, R5 ;  /* 0x0000000504049221 */ /* 0x001fca0000000000 */
[----:B------:R-:W-:Y:S01]  /*0470*/  @!P1 STS [R3], R4 ;  /* 0x0000000403009388 */ /* 0x000fe20000000800 */
[----:B------:R-:W-:Y:S06]  /*0480*/  BAR.SYNC.DEFER_BLOCKING 0x0 ;  /* 0x0000000000007b1d */ /* 0x000fec0000010000 */
[----:B------:R-:W-:Y:S04]  /*0490*/  @!P0 LDS R5, [UR4+0x4] ;  /* 0x00000404ff058984 */ /* 0x000fe80008000800 */
[----:B------:R-:W0:Y:S02]  /*04a0*/  @!P0 LDS R6, [R3] ;  /* 0x0000000003068984 */ /* 0x000e240000000800 */
[----:B0-----:R-:W-:-:S05]  /*04b0*/  @!P0 FADD R6, R5, R6 ;  /* 0x0000000605068221 */ /* 0x001fca0000000000 */
[----:B------:R0:W-:Y:S01]  /*04c0*/  @!P0 STS [R3], R6 ;  /* 0x0000000603008388 */ /* 0x0001e20000000800 */
[----:B------:R-:W-:Y:S06]  /*04d0*/  BAR.SYNC.DEFER_BLOCKING 0x0 ;  /* 0x0000000000007b1d */ /* 0x000fec0000010000 */
[----:B------:R-:W-:Y:S05]  /*04e0*/  @P0 EXIT ;  /* 0x000000000000094d */ /* 0x000fea0003800000 */
[----:B------:R-:W1:Y:S01]  /*04f0*/  LDS R7, [UR4] ;  /* 0x00000004ff077984 */ /* 0x000e620008000800 */
[----:B------:R-:W2:Y:S01]  /*0500*/  LDC.64 R4, c[0x0][0x3a8] ;  /* 0x0000ea00ff047b82 */ /* 0x000ea20000000a00 */
[----:B------:R-:W-:-:S04]  /*0510*/  IADD3 R2, PT, PT, R2, 0xf, RZ ;  /* 0x0000000f02027810 */ /* 0x000fc80007ffe0ff */
[----:B0-----:R-:W-:-:S05]  /*0520*/  SHF.R.U32.HI R3, RZ, 0x4, R2 ;  /* 0x00000004ff037819 */ /* 0x001fca0000011602 */
[----:B------:R-:W-:-:S04]  /*0530*/  IMAD R3, R3, R0, UR8 ;  /* 0x0000000803037e24 */ /* 0x000fc8000f8e0200 */
[----:B--2---:R-:W-:-:S05]  /*0540*/  IMAD.WIDE.U32 R2, R3, 0x4, R4 ;  /* 0x0000000403027825 */ /* 0x004fca00078e0004 */
[----:B-1----:R-:W-:Y:S01]  /*0550*/  STG.E desc[UR6][R2.64], R7 ;  /* 0x0000000702007986 */ /* 0x002fe2000c101906 */
[----:B------:R-:W-:Y:S05]  /*0560*/  EXIT ;  /* 0x000000000000794d */ /* 0x000fea0003800000 */
.L_x_4:
        /* <DEDUP_REMOVED lines=9> */
.L_x_59:


//--------------------- .text._Z25sum_squares_partial_tiledPKf8UniformsPf --------------------------
	.section	.text._Z25sum_squares_partial_tiledPKf8UniformsPf,"ax",@progbits
	.align	128
        .global         _Z25sum_squares_partial_tiledPKf8UniformsPf
        .type           _Z25sum_squares_partial_tiledPKf8UniformsPf,@function
        .size           _Z25sum_squares_partial_tiledPKf8UniformsPf,(.L_x_60 - _Z25sum_squares_partial_tiledPKf8UniformsPf)
        .other          _Z25sum_squares_partial_tiledPKf8UniformsPf,@"STO_CUDA_ENTRY STV_DEFAULT"
_Z25sum_squares_partial_tiledPKf8UniformsPf:
.text._Z25sum_squares_partial_tiledPKf8UniformsPf:
        /* <DEDUP_REMOVED lines=8> */
[----:B------:R-:W3:Y:S01]  /*0080*/  LDC.64 R2, c[0x0][0x388] ;  /* 0x0000e200ff027b82 */ /* 0x000ee20000000a00 */
[----:B0-----:R-:W-:-:S02]  /*0090*/  IMAD R6, R0, UR4, R9 ;  /* 0x0000000400067c24 */ /* 0x001fc4000f8e0209 */
[----:B-1----:R-:W-:-:S03]  /*00a0*/  IMAD R7, R7, UR8, R8 ;  /* 0x0000000807077c24 */ /* 0x002fc6000f8e0208 */
[----:B---3--:R-:W-:-:S04]  /*00b0*/  ISETP.GE.U32.AND P0, PT, R6, R3, PT ;  /* 0x000000030600720c */ /* 0x008fc80003f06070 */
[-C--:B------:R-:W-:Y:S01]  /*00c0*/  ISETP.GE.U32.OR P0, PT, R7, R2.reuse, P0 ;  /* 0x000000020700720c */ /* 0x080fe20000706470 */
[----:B------:R-:W-:Y:S02]  /*00d0*/  IMAD R7, R6, R2, R7 ;  /* 0x0000000206077224 */ /* 0x000fe400078e0207 */
[----:B------:R-:W-:-:S10]  /*00e0*/  HFMA2 R6, -RZ, RZ, 0, 0 ;  /* 0x00000000ff067431 */ /* 0x000fd400000001ff */
[----:B------:R-:W0:Y:S02]  /*00f0*/  @!P0 LDC.64 R4, c[0x0][0x380] ;  /* 0x0000e000ff048b82 */ /* 0x000e240000000a00 */
[----:B0-----:R-:W-:-:S05]  /*0100*/  @!P0 IMAD.WIDE.U32 R4, R7, 0x4, R4 ;  /* 0x0000000407048825 */ /* 0x001fca00078e0004 */
[----:B--2---:R-:W2:Y:S01]  /*0110*/  @!P0 LDG.E R6, desc[UR6][R4.64] ;  /* 0x0000000604068981 */ /* 0x004ea2000c1e1900 */
[----:B------:R-:W0:Y:S01]  /*0120*/  S2UR UR5, SR_CgaCtaId ;  /* 0x00000000000579c3 */ /* 0x000e220000008800 */
[----:B------:R-:W-:Y:S01]  /*0130*/  UMOV UR4, 0x400 ;  /* 0x0000040000047882 */ /* 0x000fe20000000000 */
[----:B------:R-:W-:-:S04]  /*0140*/  LEA R7, R9, R8, 0x4 ;  /* 0x0000000809077211 */ /* 0x000fc800078e20ff */
[C---:B------:R-:W-:Y:S02]  /*0150*/  ISETP.GT.U32.AND P1, PT, R7.reuse, 0x7f, PT ;  /* 0x0000007f0700780c */ /* 0x040fe40003f24070 */
[----:B------:R-:W-:Y:S01]  /*0160*/  ISETP.GT.U32.AND P0, PT, R7, 0x3f, PT ;  /* 0x0000003f0700780c */ /* 0x000fe20003f04070 */
[----:B0-----:R-:W-:-:S06]  /*0170*/  ULEA UR4, UR5, UR4, 0x18 ;  /* 0x0000000405047291 */ /* 0x001fcc000f8ec0ff */
[----:B------:R-:W-:Y:S01]  /*0180*/  LEA R3, R7, UR4, 0x2 ;  /* 0x0000000407037c11 */ /* 0x000fe2000f8e10ff */
[----:B--2---:R-:W-:-:S05]  /*0190*/  FMUL R6, R6, R6 ;  /* 0x0000000606067220 */ /* 0x004fca0000400000 */
        /* <DEDUP_REMOVED lines=50> */
[----:B0-----:R-:W0:Y:S01]  /*04c0*/  LDC.64 R4, c[0x0][0x3a0] ;  /* 0x0000e800ff047b82 */ /* 0x001e220000000a00 */
[----:B------:R-:W-:-:S04]  /*04d0*/  IADD3 R2, PT, PT, R2, 0xf, RZ ;  /* 0x0000000f02027810 */ /* 0x000fc80007ffe0ff */
[----:B------:R-:W-:-:S05]  /*04e0*/  SHF.R.U32.HI R3, RZ, 0x4, R2 ;  /* 0x00000004ff037819 */ /* 0x000fca0000011602 */
[----:B------:R-:W-:-:S04]  /*04f0*/  IMAD R3, R3, R0, UR8 ;  /* 0x0000000803037e24 */ /* 0x000fc8000f8e0200 */
[----:B0-----:R-:W-:-:S05]  /*0500*/  IMAD.WIDE.U32 R2, R3, 0x4, R4 ;  /* 0x0000000403027825 */ /* 0x001fca00078e0004 */
[----:B-1----:R-:W-:Y:S01]  /*0510*/  STG.E desc[UR6][R2.64], R7 ;  /* 0x0000000702007986 */ /* 0x002fe2000c101906 */
[----:B------:R-:W-:Y:S05]  /*0520*/  EXIT ;  /* 0x000000000000794d */ /* 0x000fea0003800000 */
.L_x_5:
        /* <DEDUP_REMOVED lines=13> */
.L_x_60:


//--------------------- .text._Z10reduce_sumPKfPfj --------------------------
	.section	.text._Z10reduce_sumPKfPfj,"ax",@progbits
	.align	128
        .global         _Z10reduce_sumPKfPfj
        .type           _Z10reduce_sumPKfPfj,@function
        .size           _Z10reduce_sumPKfPfj,(.L_x_61 - _Z10reduce_sumPKfPfj)
        .other          _Z10reduce_sumPKfPfj,@"STO_CUDA_ENTRY STV_DEFAULT"
_Z10reduce_sumPKfPfj:
.text._Z10reduce_sumPKfPfj:
[----:B------:R-:W-:Y:S01]  /*0000*/  LDC R1, c[0x0][0x37c] ;  /* 0x0000df00ff017b82 */ /* 0x000fe20000000800 */
[----:B------:R-:W0:Y:S01]  /*0010*/  S2R R8, SR_TID.X ;  /* 0x0000000000087919 */ /* 0x000e220000002100 */
[----:B------:R-:W0:Y:S01]  /*0020*/  LDCU UR5, c[0x0][0x390] ;  /* 0x00007200ff0577ac */ /* 0x000e220008000800 */
[----:B------:R-:W-:Y:S01]  /*0030*/  BSSY.RECONVERGENT B0, `(.L_x_6) ;  /* 0x0000010000007945 */ /* 0x000fe20003800200 */
[----:B------:R-:W-:Y:S01]  /*0040*/  IMAD.MOV.U32 R6, RZ, RZ, RZ ;  /* 0x000000ffff067224 */ /* 0x000fe200078e00ff */
[----:B------:R-:W1:Y:S01]  /*0050*/  LDCU UR4, c[0x0][0x360] ;  /* 0x00006c00ff0477ac */ /* 0x000e620008000800 */
[----:B------:R-:W2:Y:S01]  /*0060*/  LDCU.64 UR6, c[0x0][0x358] ;  /* 0x00006b00ff0677ac */ /* 0x000ea20008000a00 */
[----:B-1----:R-:W-:Y:S01]  /*0070*/  IMAD.U32 R0, RZ, RZ, UR4 ;  /* 0x00000004ff007e24 */ /* 0x002fe2000f8e00ff */
[----:B0-----:R-:W-:-:S13]  /*0080*/  ISETP.GE.U32.AND P0, PT, R8, UR5, PT ;  /* 0x0000000508007c0c */ /* 0x001fda000bf06070 */
[----:B--2---:R-:W-:Y:S05]  /*0090*/  @P0 BRA `(.L_x_7) ;  /* 0x0000000000240947 */ /* 0x004fea0003800000 */
[----:B------:R-:W0:Y:S01]  /*00a0*/  LDC.64 R4, c[0x0][0x380] ;  /* 0x0000e000ff047b82 */ /* 0x000e220000000a00 */
[----:B------:R-:W-:Y:S01]  /*00b0*/  IMAD.MOV.U32 R6, RZ, RZ, RZ ;  /* 0x000000ffff067224 */ /* 0x000fe200078e00ff */
[----:B------:R-:W-:-:S07]  /*00c0*/  MOV R7, R8 ;  /* 0x0000000800077202 */ /* 0x000fce0000000f00 */
.L_x_8:
[----:B0-----:R-:W-:-:S06]  /*00d0*/  IMAD.WIDE.U32 R2, R7, 0x4, R4 ;  /* 0x0000000407027825 */ /* 0x001fcc00078e0004 */
[----:B------:R-:W2:Y:S01]  /*00e0*/  LDG.E R3, desc[UR6][R2.64] ;  /* 0x0000000602037981 */ /* 0x000ea2000c1e1900 */
[----:B------:R-:W-:-:S05]  /*00f0*/  IMAD.IADD R7, R0, 0x1, R7 ;  /* 0x0000000100077824 */ /* 0x000fca00078e0207 */
[----:B------:R-:W-:Y:S01]  /*0100*/  ISETP.GE.U32.AND P0, PT, R7, UR5, PT ;  /* 0x0000000507007c0c */ /* 0x000fe2000bf06070 */
[----:B--2---:R-:W-:-:S12]  /*0110*/  FADD R6, R3, R6 ;  /* 0x0000000603067221 */ /* 0x004fd80000000000 */
[----:B------:R-:W-:Y:S05]  /*0120*/  @!P0 BRA `(.L_x_8) ;  /* 0xfffffffc00e88947 */ /* 0x000fea000383ffff */
.L_x_7:
[----:B------:R-:W-:Y:S05]  /*0130*/  BSYNC.RECONVERGENT B0 ;  /* 0x0000000000007941 */ /* 0x000fea0003800200 */
.L_x_6:
[----:B------:R-:W0:Y:S01]  /*0140*/  S2UR UR5, SR_CgaCtaId ;  /* 0x00000000000579c3 */ /* 0x000e220000008800 */
[----:B------:R-:W-:Y:S01]  /*0150*/  UMOV UR4, 0x400 ;  /* 0x0000040000047882 */ /* 0x000fe20000000000 */
[----:B------:R-:W-:Y:S02]  /*0160*/  ISETP.GE.U32.AND P1, PT, R0, 0x2, PT ;  /* 0x000000020000780c */ /* 0x000fe40003f26070 */
[----:B------:R-:W-:Y:S01]  /*0170*/  ISETP.NE.AND P0, PT, R8, RZ, PT ;  /* 0x000000ff0800720c */ /* 0x000fe20003f05270 */
[----:B0-----:R-:W-:-:S06]  /*0180*/  ULEA UR4, UR5, UR4, 0x18 ;  /* 0x0000000405047291 */ /* 0x001fcc000f8ec0ff */
[----:B------:R-:W-:-:S05]  /*0190*/  LEA R3, R8, UR4, 0x2 ;  /* 0x0000000408037c11 */ /* 0x000fca000f8e10ff */
[----:B------:R0:W-:Y:S01]  /*01a0*/  STS [R3], R6 ;  /* 0x0000000603007388 */ /* 0x0001e20000000800 */
[----:B------:R-:W-:Y:S06]  /*01b0*/  BAR.SYNC.DEFER_BLOCKING 0x0 ;  /* 0x0000000000007b1d */ /* 0x000fec0000010000 */
[----:B------:R-:W-:Y:S05]  /*01c0*/  @!P1 BRA `(.L_x_9) ;  /* 0x00000000002c9947 */ /* 0x000fea0003800000 */
.L_x_10:
[----:B0-----:R-:W-:-:S04]  /*01d0*/  SHF.R.U32.HI R6, RZ, 0x1, R0 ;  /* 0x00000001ff067819 */ /* 0x001fc80000011600 */
[----:B------:R-:W-:-:S13]  /*01e0*/  ISETP.GE.U32.AND P1, PT, R8, R6, PT ;  /* 0x000000060800720c */ /* 0x000fda0003f26070 */
[----:B------:R-:W-:Y:S01]  /*01f0*/  @!P1 IMAD R2, R6, 0x4, R3 ;  /* 0x0000000406029824 */ /* 0x000fe200078e0203 */
[----:B------:R-:W-:Y:S05]  /*0200*/  @!P1 LDS R5, [R3] ;  /* 0x0000000003059984 */ /* 0x000fea0000000800 */
[----:B------:R-:W0:Y:S02]  /*0210*/  @!P1 LDS R2, [R2] ;  /* 0x0000000002029984 */ /* 0x000e240000000800 */
[----:B0-----:R-:W-:-:S05]  /*0220*/  @!P1 FADD R4, R2, R5 ;  /* 0x0000000502049221 */ /* 0x001fca0000000000 */
[----:B------:R1:W-:Y:S01]  /*0230*/  @!P1 STS [R3], R4 ;  /* 0x0000000403009388 */ /* 0x0003e20000000800 */
[----:B------:R-:W-:Y:S01]  /*0240*/  BAR.SYNC.DEFER_BLOCKING 0x0 ;  /* 0x0000000000007b1d */ /* 0x000fe20000010000 */
[----:B------:R-:W-:Y:S02]  /*0250*/  ISETP.GT.U32.AND P1, PT, R0, 0x3, PT ;  /* 0x000000030000780c */ /* 0x000fe40003f24070 */
[----:B------:R-:W-:-:S11]  /*0260*/  MOV R0, R6 ;  /* 0x0000000600007202 */ /* 0x000fd60000000f00 */
[----:B-1----:R-:W-:Y:S05]  /*0270*/  @P1 BRA `(.L_x_10) ;  /* 0xfffffffc00d41947 */ /* 0x002fea000383ffff */
.L_x_9:
[----:B------:R-:W-:Y:S05]  /*0280*/  @P0 EXIT ;  /* 0x000000000000094d */ /* 0x000fea0003800000 */
[----:B------:R-:W1:Y:S01]  /*0290*/  S2UR UR5, SR_CgaCtaId ;  /* 0x00000000000579c3 */ /* 0x000e620000008800 */
[----:B------:R-:W-:-:S07]  /*02a0*/  UMOV UR4, 0x400 ;  /* 0x0000040000047882 */ /* 0x000fce0000000000 */
[----:B0-----:R-:W0:Y:S01]  /*02b0*/  LDC.64 R2, c[0x0][0x388] ;  /* 0x0000e200ff027b82 */ /* 0x001e220000000a00 */
[----:B-1----:R-:W-:-:S09]  /*02c0*/  ULEA UR4, UR5, UR4, 0x18 ;  /* 0x0000000405047291 */ /* 0x002fd2000f8ec0ff */
[----:B------:R-:W0:Y:S04]  /*02d0*/  LDS R5, [UR4] ;  /* 0x00000004ff057984 */ /* 0x000e280008000800 */
[----:B0-----:R-:W-:Y:S01]  /*02e0*/  STG.E desc[UR6][R2.64], R5 ;  /* 0x0000000502007986 */ /* 0x001fe2000c101906 */
[----:B------:R-:W-:Y:S05]  /*02f0*/  EXIT ;  /* 0x000000000000794d */ /* 0x000fea0003800000 */
.L_x_11:
        /* <DEDUP_REMOVED lines=16> */
.L_x_61:


//--------------------- .text._Z27jacobi_fused_residual_tiledPKfPfPKhS0_8UniformsS1_ --------------------------
	.section	.text._Z27jacobi_fused_residual_tiledPKfPfPKhS0_8UniformsS1_,"ax",@progbits
	.align	128
        .global         _Z27jacobi_fused_residual_tiledPKfPfPKhS0_8UniformsS1_
        .type           _Z27jacobi_fused_residual_tiledPKfPfPKhS0_8UniformsS1_,@function
        .size           _Z27jacobi_fused_residual_tiledPKfPfPKhS0_8UniformsS1_,(.L_x_62 - _Z27jacobi_fused_residual_tiledPKfPfPKhS0_8UniformsS1_)
        .other          _Z27jacobi_fused_residual_tiledPKfPfPKhS0_8UniformsS1_,@"STO_CUDA_ENTRY STV_DEFAULT"
_Z27jacobi_fused_residual_tiledPKfPfPKhS0_8UniformsS1_:
.text._Z27jacobi_fused_residual_tiledPKfPfPKhS0_8UniformsS1_:
[----:B------:R-:W-:Y:S01]  /*0000*/  LDC R1, c[0x0][0x37c] ;  /* 0x0000df00ff017b82 */ /* 0x000fe20000000800 */
[----:B------:R-:W0:Y:S07]  /*0010*/  S2R R0, SR_CTAID.Y ;  /* 0x0000000000007919 */ /* 0x000e2e0000002600 */
[----:B------:R-:W1:Y:S01]  /*0020*/  S2UR UR11, SR_CTAID.X ;  /* 0x00000000000b79c3 */ /* 0x000e620000002500 */
[----:B------:R-:W1:Y:S01]  /*0030*/  LDCU UR4, c[0x0][0x360] ;  /* 0x00006c00ff0477ac */ /* 0x000e620008000800 */
[----:B------:R-:W-:Y:S01]  /*0040*/  HFMA2 R8, -RZ, RZ, 0, 0 ;  /* 0x00000000ff087431 */ /* 0x000fe200000001ff */
[----:B------:R-:W2:Y:S01]  /*0050*/  S2R R4, SR_TID.Y ;  /* 0x0000000000047919 */ /* 0x000ea20000002200 */
[----:B------:R-:W0:Y:S01]  /*0060*/  LDCU UR5, c[0x0][0x364] ;  /* 0x00006c80ff0577ac */ /* 0x000e220008000800 */
[----:B------:R-:W3:Y:S03]  /*0070*/  S2R R5, SR_TID.X ;  /* 0x0000000000057919 */ /* 0x000ee60000002100 */
[----:B------:R-:W4:Y:S01]  /*0080*/  LDC.64 R2, c[0x0][0x3a0] ;  /* 0x0000e800ff027b82 */ /* 0x000f220000000a00 */
[----:B------:R-:W5:Y:S01]  /*0090*/  LDCU.64 UR8, c[0x0][0x358] ;  /* 0x00006b00ff0877ac */ /* 0x000f620008000a00 */
[----:B-1----:R-:W-:Y:S01]  /*00a0*/  UIMAD UR4, UR11, UR4, URZ ;  /* 0x000000040b0472a4 */ /* 0x002fe2000f8e02ff */
[----:B0-----:R-:W-:-:S04]  /*00b0*/  IMAD R7, R0, UR5, RZ ;  /* 0x0000000500077c24 */ /* 0x001fc8000f8e02ff */
[----:B--2---:R-:W-:Y:S02]  /*00c0*/  IMAD.IADD R9, R7, 0x1, R4 ;  /* 0x0000000107097824 */ /* 0x004fe400078e0204 */
[----:B---3--:R-:W-:-:S03]  /*00d0*/  VIADD R11, R5, UR4 ;  /* 0x00000004050b7c36 */ /* 0x008fc60008000000 */
[C---:B----4-:R-:W-:Y:S01]  /*00e0*/  ISETP.GE.U32.AND P1, PT, R9.reuse, R3, PT ;  /* 0x000000030900720c */ /* 0x050fe20003f26070 */
[----:B------:R-:W-:-:S03]  /*00f0*/  IMAD R6, R9, R2, R11 ;  /* 0x0000000209067224 */ /* 0x000fc600078e020b */
[----:B------:R-:W-:-:S13]  /*0100*/  ISETP.LT.U32.AND P1, PT, R11, R2, !P1 ;  /* 0x000000020b00720c */ /* 0x000fda0004f21070 */
[----:B------:R-:W0:Y:S02]  /*0110*/  @P1 LDC.64 R14, c[0x0][0x380] ;  /* 0x0000e000ff0e1b82 */ /* 0x000e240000000a00 */
[----:B0-----:R-:W-:-:S05]  /*0120*/  @P1 IMAD.WIDE.U32 R14, R6, 0x4, R14 ;  /* 0x00000004060e1825 */ /* 0x001fca00078e000e */
[----:B-----5:R0:W2:Y:S01]  /*0130*/  @P1 LDG.E R8, desc[UR8][R14.64] ;  /* 0x000000080e081981 */ /* 0x0200a2000c1e1900 */
[----:B------:R-:W1:Y:S01]  /*0140*/  S2UR UR10, SR_CgaCtaId ;  /* 0x00000000000a79c3 */ /* 0x000e620000008800 */
[----:B------:R-:W-:Y:S01]  /*0150*/  IMAD.MOV.U32 R13, RZ, RZ, 0x12 ;  /* 0x00000012ff0d7424 */ /* 0x000fe200078e00ff */
[----:B------:R-:W-:Y:S01]  /*0160*/  UMOV UR6, 0x400 ;  /* 0x0000040000067882 */ /* 0x000fe20000000000 */
[C---:B------:R-:W-:Y:S01]  /*0170*/  ISETP.NE.AND P3, PT, R5.reuse, 0xf, PT ;  /* 0x0000000f0500780c */ /* 0x040fe20003f65270 */
[----:B------:R-:W-:Y:S01]  /*0180*/  BSSY.RECONVERGENT B0, `(.L_x_12) ;  /* 0x0000027000007945 */ /* 0x000fe20003800200 */
[----:B------:R-:W-:Y:S01]  /*0190*/  IMAD R10, R4, R13, 0x12 ;  /* 0x00000012040a7424 */ /* 0x000fe200078e020d */
[----:B------:R-:W-:-:S03]  /*01a0*/  IADD3 R12, PT, PT, R5, 0x1, RZ ;  /* 0x00000001050c7810 */ /* 0x000fc60007ffe0ff */
[----:B------:R-:W-:Y:S02]  /*01b0*/  IMAD.IADD R10, R10, 0x1, R5 ;  /* 0x000000010a0a7824 */ /* 0x000fe400078e0205 */
[----:B0-----:R-:W-:Y:S01]  /*01c0*/  VIADD R14, R4, 0x1 ;  /* 0x00000001040e7836 */ /* 0x001fe20000000000 */
[----:B-1----:R-:W-:-:S06]  /*01d0*/  ULEA UR7, UR10, UR6, 0x18 ;  /* 0x000000060a077291 */ /* 0x002fcc000f8ec0ff */
[----:B------:R-:W-:-:S05]  /*01e0*/  LEA R13, R10, UR7, 0x2 ;  /* 0x000000070a0d7c11 */ /* 0x000fca000f8e10ff */
[----:B--2---:R0:W-:Y:S01]  /*01f0*/  STS [R13+0x4], R8 ;  /* 0x000004080d007388 */ /* 0x0041e20000000800 */
[----:B------:R-:W-:Y:S05]  /*0200*/  @!P3 BRA `(.L_x_13) ;  /* 0x000000000044b947 */ /* 0x000fea0003800000 */
[----:B------:R-:W-:-:S13]  /*0210*/  ISETP.NE.AND P0, PT, R5, RZ, PT ;  /* 0x000000ff0500720c */ /* 0x000fda0003f05270 */
[----:B------:R-:W-:Y:S05]  /*0220*/  @P0 BRA `(.L_x_14) ;  /* 0x0000000000700947 */ /* 0x000fea0003800000 */
[----:B------:R-:W-:Y:S01]  /*0230*/  ISETP.EQ.OR P0, PT, R11, RZ, !P1 ;  /* 0x000000ff0b00720c */ /* 0x000fe20004f02670 */
[----:B------:R-:W-:Y:S01]  /*0240*/  IMAD.U32 R19, RZ, RZ, UR7 ;  /* 0x00000007ff137e24 */ /* 0x000fe2000f8e00ff */
[----:B------:R-:W-:Y:S01]  /*0250*/  BSSY.RECONVERGENT B1, `(.L_x_15) ;  /* 0x000000a000017945 */ /* 0x000fe20003800200 */
[----:B------:R-:W-:Y:S02]  /*0260*/  MOV R16, R8 ;  /* 0x0000000800107202 */ /* 0x000fe40000000f00 */
[----:B------:R-:W-:-:S08]  /*0270*/  IMAD R19, R4, 0x48, R19 ;  /* 0x0000004804137824 */ /* 0x000fd000078e0213 */
[----:B------:R-:W-:Y:S05]  /*0280*/  @P0 BRA `(.L_x_16) ;  /* 0x0000000000180947 */ /* 0x000fea0003800000 */
[----:B------:R-:W1:Y:S01]  /*0290*/  LDC.64 R16, c[0x0][0x380] ;  /* 0x0000e000ff107b82 */ /* 0x000e620000000a00 */
[----:B------:R-:W-:-:S05]  /*02a0*/  VIMNMX.U32 R15, PT, PT, R11, 0x1, !PT ;  /* 0x000000010b0f7848 */ /* 0x000fca0007fe0000 */
[----:B------:R-:W-:-:S04]  /*02b0*/  IMAD R15, R9, R2, R15 ;  /* 0x00000002090f7224 */ /* 0x000fc800078e020f */
[----:B------:R-:W-:-:S04]  /*02c0*/  VIADD R15, R15, 0xffffffff ;  /* 0xffffffff0f0f7836 */ /* 0x000fc80000000000 */
[----:B-1----:R-:W-:-:S06]  /*02d0*/  IMAD.WIDE.U32 R16, R15, 0x4, R16 ;  /* 0x000000040f107825 */ /* 0x002fcc00078e0010 */
[----:B------:R1:W5:Y:S02]  /*02e0*/  LDG.E R16, desc[UR8][R16.64] ;  /* 0x0000000810107981 */ /* 0x000364000c1e1900 */
.L_x_16:
[----:B------:R-:W-:Y:S05]  /*02f0*/  BSYNC.RECONVERGENT B1 ;  /* 0x0000000000017941 */ /* 0x000fea0003800200 */
.L_x_15:
[----:B-----5:R2:W-:Y:S01]  /*0300*/  STS [R19+0x48], R16 ;  /* 0x0000481013007388 */ /* 0x0205e20000000800 */
[----:B------:R-:W-:Y:S05]  /*0310*/  BRA `(.L_x_14) ;  /* 0x0000000000347947 */ /* 0x000fea0003800000 */
.L_x_13:
[----:B------:R-:W-:Y:S01]  /*0320*/  IADD3 R15, PT, PT, R12, UR4, RZ ;  /* 0x000000040c0f7c10 */ /* 0x000fe2000fffe0ff */
[----:B------:R-:W-:Y:S01]  /*0330*/  BSSY.RECONVERGENT B1, `(.L_x_17) ;  /* 0x000000a000017945 */ /* 0x000fe20003800200 */
[----:B------:R-:W-:Y:S02]  /*0340*/  IMAD.MOV.U32 R16, RZ, RZ, R8 ;  /* 0x000000ffff107224 */ /* 0x000fe400078e0008 */
[----:B------:R-:W-:-:S13]  /*0350*/  ISETP.LT.U32.AND P0, PT, R15, R2, P1 ;  /* 0x000000020f00720c */ /* 0x000fda0000f01070 */
[----:B------:R-:W-:Y:S05]  /*0360*/  @!P0 BRA `(.L_x_18) ;  /* 0x0000000000188947 */ /* 0x000fea0003800000 */
[----:B------:R-:W1:Y:S01]  /*0370*/  LDC.64 R16, c[0x0][0x380] ;  /* 0x0000e000ff107b82 */ /* 0x000e620000000a00 */
[----:B------:R-:W-:Y:S02]  /*0380*/  ISETP.GE.U32.AND P0, PT, R15, R2, PT ;  /* 0x000000020f00720c */ /* 0x000fe40003f06070 */
[----:B------:R-:W-:-:S11]  /*0390*/  IADD3 R15, PT, PT, R6, 0x1, RZ ;  /* 0x00000001060f7810 */ /* 0x000fd60007ffe0ff */
[----:B------:R-:W-:-:S04]  /*03a0*/  @P0 IMAD.MOV R15, RZ, RZ, R6 ;  /* 0x000000ffff0f0224 */ /* 0x000fc800078e0206 */
[----:B-1----:R-:W-:-:S06]  /*03b0*/  IMAD.WIDE.U32 R16, R15, 0x4, R16 ;  /* 0x000000040f107825 */ /* 0x002fcc00078e0010 */
[----:B------:R1:W5:Y:S02]  /*03c0*/  LDG.E R16, desc[UR8][R16.64] ;  /* 0x0000000810107981 */ /* 0x000364000c1e1900 */
.L_x_18:
[----:B------:R-:W-:Y:S05]  /*03d0*/  BSYNC.RECONVERGENT B1 ;  /* 0x0000000000017941 */ /* 0x000fea0003800200 */
.L_x_17:
[----:B-----5:R3:W-:Y:S02]  /*03e0*/  STS [R13+0x8], R16 ;  /* 0x000008100d007388 */ /* 0x0207e40000000800 */
.L_x_14:
[----:B------:R-:W-:Y:S05]  /*03f0*/  BSYNC.RECONVERGENT B0 ;  /* 0x0000000000007941 */ /* 0x000fea0003800200 */
.L_x_12:
[----:B------:R-:W-:Y:S01]  /*0400*/  ISETP.NE.AND P4, PT, R4, 0xf, PT ;  /* 0x0000000f0400780c */ /* 0x000fe20003f85270 */
[----:B------:R-:W-:-:S12]  /*0410*/  BSSY.RECONVERGENT B0, `(.L_x_19) ;  /* 0x0000021000007945 */ /* 0x000fd80003800200 */
[----:B------:R-:W-:Y:S05]  /*0420*/  @!P4 BRA `(.L_x_20) ;  /* 0x000000000040c947 */ /* 0x000fea0003800000 */
[----:B------:R-:W-:-:S13]  /*0430*/  ISETP.NE.AND P0, PT, R4, RZ, PT ;  /* 0x000000ff0400720c */ /* 0x000fda0003f05270 */
[----:B------:R-:W-:Y:S05]  /*0440*/  @P0 BRA `(.L_x_21) ;  /* 0x0000000000740947 */ /* 0x000fea0003800000 */
[----:B------:R-:W-:Y:S01]  /*0450*/  ISETP.EQ.OR P0, PT, R9, RZ, !P1 ;  /* 0x000000ff0900720c */ /* 0x000fe20004f02670 */
[----:B------:R-:W-:Y:S01]  /*0460*/  BSSY.RECONVERGENT B1, `(.L_x_22) ;  /* 0x000000a000017945 */ /* 0x000fe20003800200 */
[----:B--2---:R-:W-:Y:S02]  /*0470*/  LEA R19, R5, UR7, 0x2 ;  /* 0x0000000705137c11 */ /* 0x004fe4000f8e10ff */
[----:B---3--:R-:W-:-:S09]  /*0480*/  MOV R16, R8 ;  /* 0x0000000800107202 */ /* 0x008fd20000000f00 */
[----:B------:R-:W-:Y:S05]  /*0490*/  @P0 BRA `(.L_x_23) ;  /* 0x0000000000180947 */ /* 0x000fea0003800000 */
[----:B-1----:R-:W1:Y:S01]  /*04a0*/  LDC.64 R16, c[0x0][0x380] ;  /* 0x0000e000ff107b82 */ /* 0x002e620000000a00 */
[----:B------:R-:W-:-:S05]  /*04b0*/  VIMNMX.U32 R15, PT, PT, R9, 0x1, !PT ;  /* 0x00000001090f7848 */ /* 0x000fca0007fe0000 */
[----:B------:R-:W-:-:S04]  /*04c0*/  VIADD R15, R15, 0xffffffff ;  /* 0xffffffff0f0f7836 */ /* 0x000fc80000000000 */
[----:B------:R-:W-:-:S04]  /*04d0*/  IMAD R15, R15, R2, R11 ;  /* 0x000000020f0f7224 */ /* 0x000fc800078e020b */
[----:B-1----:R-:W-:-:S06]  /*04e0*/  IMAD.WIDE.U32 R16, R15, 0x4, R16 ;  /* 0x000000040f107825 */ /* 0x002fcc00078e0010 */
[----:B------:R2:W5:Y:S02]  /*04f0*/  LDG.E R16, desc[UR8][R16.64] ;  /* 0x0000000810107981 */ /* 0x000564000c1e1900 */
.L_x_23:
[----:B------:R-:W-:Y:S05]  /*0500*/  BSYNC.RECONVERGENT B1 ;  /* 0x0000000000017941 */ /* 0x000fea0003800200 */
.L_x_22:
[----:B-----5:R4:W-:Y:S01]  /*0510*/  STS [R19+0x4], R16 ;  /* 0x0000041013007388 */ /* 0x0209e20000000800 */
[----:B------:R-:W-:Y:S05]  /*0520*/  BRA `(.L_x_21) ;  /* 0x00000000003c7947 */ /* 0x000fea0003800000 */
.L_x_20:
[----:B--23--:R-:W-:Y:S01]  /*0530*/  IADD3 R16, PT, PT, R14, R7, RZ ;  /* 0x000000070e107210 */ /* 0x00cfe20007ffe0ff */
[----:B------:R-:W-:Y:S01]  /*0540*/  BSSY.RECONVERGENT B1, `(.L_x_24) ;  /* 0x000000c000017945 */ /* 0x000fe20003800200 */
[----:B------:R-:W-:Y:S01]  /*0550*/  VIADD R15, R9, 0x1 ;  /* 0x00000001090f7836 */ /* 0x000fe20000000000 */
[----:B------:R-:W-:Y:S02]  /*0560*/  LEA R19, R5, UR7, 0x2 ;  /* 0x0000000705137c11 */ /* 0x000fe4000f8e10ff */
[CC--:B------:R-:W-:Y:S02]  /*0570*/  ISETP.LT.U32.AND P0, PT, R16.reuse, R3.reuse, P1 ;  /* 0x000000031000720c */ /* 0x0c0fe40000f01070 */
[----:B------:R-:W-:Y:S02]  /*0580*/  ISETP.GE.U32.AND P2, PT, R16, R3, PT ;  /* 0x000000031000720c */ /* 0x000fe40003f46070 */
[----:B------:R-:W-:-:S11]  /*0590*/  MOV R16, R8 ;  /* 0x0000000800107202 */ /* 0x000fd60000000f00 */
[----:B------:R-:W-:Y:S01]  /*05a0*/  @P2 IMAD.MOV R15, RZ, RZ, R9 ;  /* 0x000000ffff0f2224 */ /* 0x000fe200078e0209 */
[----:B------:R-:W-:Y:S06]  /*05b0*/  @!P0 BRA `(.L_x_25) ;  /* 0x0000000000108947 */ /* 0x000fec0003800000 */
[----:B-1----:R-:W1:Y:S01]  /*05c0*/  LDC.64 R16, c[0x0][0x380] ;  /* 0x0000e000ff107b82 */ /* 0x002e620000000a00 */
[----:B------:R-:W-:-:S04]  /*05d0*/  IMAD R15, R15, R2, R11 ;  /* 0x000000020f0f7224 */ /* 0x000fc800078e020b */
[----:B-1----:R-:W-:-:S06]  /*05e0*/  IMAD.WIDE.U32 R16, R15, 0x4, R16 ;  /* 0x000000040f107825 */ /* 0x002fcc00078e0010 */
[----:B------:R2:W5:Y:S02]  /*05f0*/  LDG.E R16, desc[UR8][R16.64] ;  /* 0x0000000810107981 */ /* 0x000564000c1e1900 */
.L_x_25:
[----:B------:R-:W-:Y:S05]  /*0600*/  BSYNC.RECONVERGENT B1 ;  /* 0x0000000000017941 */ /* 0x000fea0003800200 */
.L_x_24:
[----:B-----5:R3:W-:Y:S02]  /*0610*/  STS [R19+0x4cc], R16 ;  /* 0x0004cc1013007388 */ /* 0x0207e40000000800 */
.L_x_21:
[----:B------:R-:W-:Y:S05]  /*0620*/  BSYNC.RECONVERGENT B0 ;  /* 0x0000000000007941 */ /* 0x000fea0003800200 */
.L_x_19:
[----:B------:R-:W-:Y:S01]  /*0630*/  BAR.SYNC.DEFER_BLOCKING 0x0 ;  /* 0x0000000000007b1d */ /* 0x000fe20000010000 */
[----:B------:R-:W-:-:S05]  /*0640*/  PLOP3.LUT P0, PT, PT, PT, PT, 0x80, 0x8 ;  /* 0x000000000008781c */ /* 0x000fca0003f0f070 */
[----:B------:R-:W-:Y:S04]  /*0650*/  BSSY.RECONVERGENT B0, `(.L_x_26) ;  /* 0x0000029000007945 */ /* 0x000fe80003800200 */
[----:B------:R-:W-:Y:S05]  /*0660*/  @!P1 BRA `(.L_x_27) ;  /* 0x00000000009c9947 */ /* 0x000fea0003800000 */
[----:B------:R-:W2:Y:S02]  /*0670*/  LDCU.64 UR12, c[0x0][0x390] ;  /* 0x00007200ff0c77ac */ /* 0x000ea40008000a00 */
[----:B--234-:R-:W-:-:S04]  /*0680*/  IADD3 R16, P2, PT, R6, UR12, RZ ;  /* 0x0000000c06107c10 */ /* 0x01cfc8000ff5e0ff */
[----:B-1----:R-:W-:-:S05]  /*0690*/  IADD3.X R17, PT, PT, RZ, UR13, RZ, P2, !PT ;  /* 0x0000000dff117c10 */ /* 0x002fca00097fe4ff */
[----:B------:R1:W5:Y:S01]  /*06a0*/  LDG.E.U8 R16, desc[UR8][R16.64] ;  /* 0x0000000810107981 */ /* 0x000362000c1e1100 */
[----:B------:R-:W-:Y:S01]  /*06b0*/  ISETP.NE.AND P2, PT, R9, RZ, PT ;  /* 0x000000ff0900720c */ /* 0x000fe20003f45270 */
[----:B------:R-:W-:Y:S01]  /*06c0*/  VIADD R15, R12, UR4 ;  /* 0x000000040c0f7c36 */ /* 0x000fe20008000000 */
[----:B------:R-:W-:Y:S02]  /*06d0*/  BSSY.RELIABLE B1, `(.L_x_28) ;  /* 0x000001c000017945 */ /* 0x000fe40003800100 */
[----:B------:R-:W-:-:S04]  /*06e0*/  ISETP.EQ.OR P2, PT, R11, RZ, !P2 ;  /* 0x000000ff0b00720c */ /* 0x000fc80005742670 */
[----:B------:R-:W-:-:S13]  /*06f0*/  ISETP.EQ.OR P2, PT, R15, R2, P2 ;  /* 0x000000020f00720c */ /* 0x000fda0001742670 */
[----:B-1----:R-:W-:Y:S05]  /*0700*/  @P2 BRA `(.L_x_29) ;  /* 0x0000000000542947 */ /* 0x002fea0003800000 */
[----:B-----5:R-:W-:-:S13]  /*0710*/  ISETP.NE.AND P2, PT, R16, RZ, PT ;  /* 0x000000ff1000720c */ /* 0x020fda0003f45270 */
[----:B------:R-:W-:Y:S05]  /*0720*/  @!P2 BREAK.RELIABLE B1 ;  /* 0x000000000001a942 */ /* 0x000fea0003800100 */
[----:B------:R-:W-:Y:S05]  /*0730*/  @P2 BRA `(.L_x_30) ;  /* 0x0000000000542947 */ /* 0x000fea0003800000 */
[----:B------:R-:W-:-:S04]  /*0740*/  IADD3 R16, PT, PT, R14, R7, RZ ;  /* 0x000000070e107210 */ /* 0x000fc80007ffe0ff */
[----:B------:R-:W-:-:S13]  /*0750*/  ISETP.NE.AND P2, PT, R16, R3, PT ;  /* 0x000000031000720c */ /* 0x000fda0003f45270 */
[----:B------:R-:W-:Y:S05]  /*0760*/  @!P2 BRA `(.L_x_27) ;  /* 0x00000000005ca947 */ /* 0x000fea0003800000 */
[----:B------:R-:W-:Y:S01]  /*0770*/  LDS R19, [R13+-0x44] ;  /* 0xffffbc000d137984 */ /* 0x000fe20000000800 */
[----:B------:R-:W1:Y:S01]  /*0780*/  LDCU.64 UR12, c[0x0][0x3a8] ;  /* 0x00007500ff0c77ac */ /* 0x000e620008000a00 */
[----:B------:R-:W2:Y:S02]  /*0790*/  LDC.64 R16, c[0x0][0x3b0] ;  /* 0x0000ec00ff107b82 */ /* 0x000ea40000000a00 */
[----:B------:R-:W3:Y:S04]  /*07a0*/  LDS R20, [R13+0x4c] ;  /* 0x00004c000d147984 */ /* 0x000ee80000000800 */
[----:B------:R-:W-:Y:S04]  /*07b0*/  LDS R15, [R13] ;  /* 0x000000000d0f7984 */ /* 0x000fe80000000800 */
[----:B------:R-:W4:Y:S01]  /*07c0*/  LDS R18, [R13+0x8] ;  /* 0x000008000d127984 */ /* 0x000f220000000800 */
[----:B---3--:R-:W-:Y:S01]  /*07d0*/  FADD R19, R19, R20 ;  /* 0x0000001413137221 */ /* 0x008fe20000000000 */
[----:B----4-:R-:W-:-:S03]  /*07e0*/  FADD R15, R15, R18 ;  /* 0x000000120f0f7221 */ /* 0x010fc60000000000 */
[----:B-1----:R-:W-:-:S04]  /*07f0*/  FMUL R18, R19, UR13 ;  /* 0x0000000d13127c20 */ /* 0x002fc80008400000 */
[----:B------:R-:W-:-:S04]  /*0800*/  FFMA R15, R15, UR12, R18 ;  /* 0x0000000c0f0f7c23 */ /* 0x000fc80008000012 */
[----:B--2---:R-:W-:Y:S01]  /*0810*/  FMUL R16, R15, R16 ;  /* 0x000000100f107220 */ /* 0x004fe20000400000 */
[----:B------:R-:W-:-:S03]  /*0820*/  FADD R15, -R17, 1 ;  /* 0x3f800000110f7421 */ /* 0x000fc60000000100 */
[----:B------:R-:W-:-:S04]  /*0830*/  FMUL R17, R16, R17 ;  /* 0x0000001110117220 */ /* 0x000fc80000400000 */
[----:B0-----:R-:W-:Y:S01]  /*0840*/  FFMA R8, R8, R15, R17 ;  /* 0x0000000f08087223 */ /* 0x001fe20000000011 */
[----:B------:R-:W-:Y:S06]  /*0850*/  BRA `(.L_x_27) ;  /* 0x0000000000207947 */ /* 0x000fec0003800000 */
.L_x_29:
[----:B-----5:R-:W-:-:S13]  /*0860*/  ISETP.NE.AND P2, PT, R16, RZ, PT ;  /* 0x000000ff1000720c */ /* 0x020fda0003f45270 */
[----:B------:R-:W-:Y:S05]  /*0870*/  @!P2 BREAK.RELIABLE B1 ;  /* 0x000000000001a942 */ /* 0x000fea0003800100 */
[----:B------:R-:W-:Y:S05]  /*0880*/  @!P2 BRA `(.L_x_27) ;  /* 0x000000000014a947 */ /* 0x000fea0003800000 */
.L_x_30:
[----:B------:R-:W-:Y:S05]  /*0890*/  BSYNC.RELIABLE B1 ;  /* 0x0000000000017941 */ /* 0x000fea0003800100 */
.L_x_28:
[----:B------:R-:W1:Y:S02]  /*08a0*/  LDC.64 R16, c[0x0][0x398] ;  /* 0x0000e600ff107b82 */ /* 0x000e640000000a00 */
[----:B-1----:R-:W-:-:S05]  /*08b0*/  IMAD.WIDE.U32 R16, R6, 0x4, R16 ;  /* 0x0000000406107825 */ /* 0x002fca00078e0010 */
[----:B0-----:R0:W5:Y:S01]  /*08c0*/  LDG.E R8, desc[UR8][R16.64] ;  /* 0x0000000810087981 */ /* 0x001162000c1e1900 */
[----:B------:R-:W-:-:S13]  /*08d0*/  PLOP3.LUT P0, PT, PT, PT, PT, 0x8, 0x80 ;  /* 0x000000000080781c */ /* 0x000fda0003f0e170 */
.L_x_27:
[----:B------:R-:W-:Y:S05]  /*08e0*/  BSYNC.RECONVERGENT B0 ;  /* 0x0000000000007941 */ /* 0x000fea0003800200 */
.L_x_26:
[----:B------:R-:W-:Y:S05]  /*08f0*/  WARPSYNC.ALL ;  /* 0x0000000000007948 */ /* 0x000fea0003800000 */
[----:B01234-:R-:W0:Y:S01]  /*0900*/  @P1 LDC.64 R16, c[0x0][0x388] ;  /* 0x0000e200ff101b82 */ /* 0x01fe220000000a00 */
[----:B------:R-:W-:Y:S01]  /*0910*/  UIADD3 UR5, UPT, UPT, UR6, 0x510, URZ ;  /* 0x0000051006057890 */ /* 0x000fe2000fffe0ff */
[----:B------:R-:W-:Y:S03]  /*0920*/  BSSY.RECONVERGENT B0, `(.L_x_31) ;  /* 0x0000011000007945 */ /* 0x000fe60003800200 */
[----:B------:R-:W-:-:S06]  /*0930*/  ULEA UR5, UR10, UR5, 0x18 ;  /* 0x000000050a057291 */ /* 0x000fcc000f8ec0ff */
[----:B------:R-:W-:-:S05]  /*0940*/  LEA R13, R10, UR5, 0x2 ;  /* 0x000000050a0d7c11 */ /* 0x000fca000f8e10ff */
[----:B-----5:R1:W-:Y:S01]  /*0950*/  STS [R13+0x4], R8 ;  /* 0x000004080d007388 */ /* 0x0203e20000000800 */
[----:B0-----:R-:W-:-:S05]  /*0960*/  @P1 IMAD.WIDE.U32 R16, R6, 0x4, R16 ;  /* 0x0000000406101825 */ /* 0x001fca00078e0010 */
[----:B------:R1:W-:Y:S01]  /*0970*/  @P1 STG.E desc[UR8][R16.64], R8 ;  /* 0x0000000810001986 */ /* 0x0003e2000c101908 */
[----:B------:R-:W-:Y:S06]  /*0980*/  BAR.SYNC.DEFER_BLOCKING 0x0 ;  /* 0x0000000000007b1d */ /* 0x000fec0000010000 */
[----:B------:R-:W-:Y:S05]  /*0990*/  @!P3 BRA `(.L_x_32) ;  /* 0x00000000001cb947 */ /* 0x000fea0003800000 */
[----:B------:R-:W-:-:S13]  /*09a0*/  ISETP.NE.AND P2, PT, R5, RZ, PT ;  /* 0x000000ff0500720c */ /* 0x000fda0003f45270 */
[----:B------:R-:W-:Y:S05]  /*09b0*/  @P2 BRA `(.L_x_33) ;  /* 0x00000000001c2947 */ /* 0x000fea0003800000 */
[----:B------:R-:W-:-:S04]  /*09c0*/  IMAD.MOV.U32 R15, RZ, RZ, 0x48 ;  /* 0x00000048ff0f7424 */ /* 0x000fc800078e00ff */
[----:B------:R-:W-:-:S05]  /*09d0*/  IMAD R6, R4, R15, 0x48 ;  /* 0x0000004804067424 */ /* 0x000fca00078e020f */
[----:B------:R-:W0:Y:S04]  /*09e0*/  LDS R15, [R6+UR5+0x4] ;  /* 0x00000405060f7984 */ /* 0x000e280008000800 */
[----:B0-----:R2:W-:Y:S01]  /*09f0*/  STS [R6+UR5], R15 ;  /* 0x0000000f06007988 */ /* 0x0015e20008000805 */
[----:B------:R-:W-:Y:S05]  /*0a00*/  BRA `(.L_x_33) ;  /* 0x0000000000087947 */ /* 0x000fea0003800000 */
.L_x_32:
[----:B------:R-:W0:Y:S04]  /*0a10*/  LDS R6, [R13+0x4] ;  /* 0x000004000d067984 */ /* 0x000e280000000800 */
[----:B0-----:R0:W-:Y:S02]  /*0a20*/  STS [R13+0x8], R6 ;  /* 0x000008060d007388 */ /* 0x0011e40000000800 */
.L_x_33:
[----:B------:R-:W-:Y:S05]  /*0a30*/  BSYNC.RECONVERGENT B0 ;  /* 0x0000000000007941 */ /* 0x000fea0003800200 */
.L_x_31:
[----:B------:R-:W-:Y:S04]  /*0a40*/  BSSY.RECONVERGENT B0, `(.L_x_34) ;  /* 0x000000b000007945 */ /* 0x000fe80003800200 */
[----:B------:R-:W-:Y:S05]  /*0a50*/  @!P4 BRA `(.L_x_35) ;  /* 0x000000000018c947 */ /* 0x000fea0003800000 */
[----:B------:R-:W-:-:S13]  /*0a60*/  ISETP.NE.AND P2, PT, R4, RZ, PT ;  /* 0x000000ff0400720c */ /* 0x000fda0003f45270 */
[----:B------:R-:W-:Y:S05]  /*0a70*/  @P2 BRA `(.L_x_36) ;  /* 0x00000000001c2947 */ /* 0x000fea0003800000 */
[----:B0-2---:R-:W-:-:S05]  /*0a80*/  LEA R6, R5, UR5, 0x2 ;  /* 0x0000000505067c11 */ /* 0x005fca000f8e10ff */
[----:B------:R-:W0:Y:S04]  /*0a90*/  LDS R15, [R6+0x4c] ;  /* 0x00004c00060f7984 */ /* 0x000e280000000800 */
[----:B0-----:R3:W-:Y:S01]  /*0aa0*/  STS [R6+0x4], R15 ;  /* 0x0000040f06007388 */ /* 0x0017e20000000800 */
[----:B------:R-:W-:Y:S05]  /*0ab0*/  BRA `(.L_x_36) ;  /* 0x00000000000c7947 */ /* 0x000fea0003800000 */
.L_x_35:
[----:B0-2---:R-:W0:Y:S01]  /*0ac0*/  LDS R6, [R13+0x4] ;  /* 0x000004000d067984 */ /* 0x005e220000000800 */
[----:B------:R-:W-:-:S05]  /*0ad0*/  LEA R15, R5, UR5, 0x2 ;  /* 0x00000005050f7c11 */ /* 0x000fca000f8e10ff */
[----:B0-----:R0:W-:Y:S02]  /*0ae0*/  STS [R15+0x4cc], R6 ;  /* 0x0004cc060f007388 */ /* 0x0011e40000000800 */
.L_x_36:
[----:B------:R-:W-:Y:S05]  /*0af0*/  BSYNC.RECONVERGENT B0 ;  /* 0x0000000000007941 */ /* 0x000fea0003800200 */
.L_x_34:
[----:B------:R-:W-:Y:S01]  /*0b00*/  BAR.SYNC.DEFER_BLOCKING 0x0 ;  /* 0x0000000000007b1d */ /* 0x000fe20000010000 */
[----:B------:R-:W-:Y:S01]  /*0b10*/  LEA R4, R4, R5, 0x4 ;  /* 0x0000000504047211 */ /* 0x000fe200078e20ff */
[----:B------:R-:W-:-:S04]  /*0b20*/  IMAD.MOV.U32 R5, RZ, RZ, RZ ;  /* 0x000000ffff057224 */ /* 0x000fc800078e00ff */
[----:B------:R-:W-:Y:S04]  /*0b30*/  BSSY.RECONVERGENT B0, `(.L_x_37) ;  /* 0x0000017000007945 */ /* 0x000fe80003800200 */
[----:B------:R-:W-:Y:S05]  /*0b40*/  @!P1 BRA `(.L_x_38) ;  /* 0x0000000000549947 */ /* 0x000fea0003800000 */
[----:B------:R-:W-:Y:S02]  /*0b50*/  ISETP.NE.AND P1, PT, R9, RZ, PT ;  /* 0x000000ff0900720c */ /* 0x000fe40003f25270 */
[----:B------:R-:W-:Y:S01]  /*0b60*/  IADD3 R14, PT, PT, R14, R7, RZ ;  /* 0x000000070e0e7210 */ /* 0x000fe20007ffe0ff */
[----:B------:R-:W-:Y:S01]  /*0b70*/  VIADD R7, R12, UR4 ;  /* 0x000000040c077c36 */ /* 0x000fe20008000000 */
[----:B------:R-:W-:Y:S02]  /*0b80*/  ISETP.EQ.OR P1, PT, R11, RZ, !P1 ;  /* 0x000000ff0b00720c */ /* 0x000fe40004f22670 */
[----:B------:R-:W-:Y:S02]  /*0b90*/  ISETP.EQ.OR P0, PT, R14, R3, !P0 ;  /* 0x000000030e00720c */ /* 0x000fe40004702670 */
[----:B------:R-:W-:-:S04]  /*0ba0*/  ISETP.EQ.OR P1, PT, R7, R2, P1 ;  /* 0x000000020700720c */ /* 0x000fc80000f22670 */
[----:B------:R-:W-:-:S13]  /*0bb0*/  PLOP3.LUT P0, PT, P1, P0, PT, 0xf8, 0x8f ;  /* 0x00000000008f781c */ /* 0x000fda0000f01f70 */
[----:B------:R-:W-:Y:S05]  /*0bc0*/  @P0 BRA `(.L_x_38) ;  /* 0x0000000000340947 */ /* 0x000fea0003800000 */
[----:B-1----:R-:W1:Y:S01]  /*0bd0*/  LDS R8, [R13+0x4] ;  /* 0x000004000d087984 */ /* 0x002e620000000800 */
[----:B------:R-:W4:Y:S03]  /*0be0*/  LDCU.64 UR12, c[0x0][0x3a8] ;  /* 0x00007500ff0c77ac */ /* 0x000f260008000a00 */
[----:B0-23--:R-:W0:Y:S04]  /*0bf0*/  LDS R6, [R13+-0x44] ;  /* 0xffffbc000d067984 */ /* 0x00de280000000800 */
[----:B------:R-:W2:Y:S04]  /*0c00*/  LDS R3, [R13] ;  /* 0x000000000d037984 */ /* 0x000ea80000000800 */
[----:B------:R-:W3:Y:S04]  /*0c10*/  LDS R7, [R13+0x4c] ;  /* 0x00004c000d077984 */ /* 0x000ee80000000800 */
[----:B------:R-:W5:Y:S01]  /*0c20*/  LDS R5, [R13+0x8] ;  /* 0x000008000d057984 */ /* 0x000f620000000800 */
[----:B-1----:R-:W-:-:S04]  /*0c30*/  FADD R8, R8, R8 ;  /* 0x0000000808087221 */ /* 0x002fc80000000000 */
[--C-:B0-----:R-:W-:Y:S01]  /*0c40*/  FADD R6, R6, -R8.reuse ;  /* 0x8000000806067221 */ /* 0x101fe20000000000 */
[----:B--2---:R-:W-:-:S03]  /*0c50*/  FADD R8, R3, -R8 ;  /* 0x8000000803087221 */ /* 0x004fc60000000000 */
[----:B---3--:R-:W-:Y:S01]  /*0c60*/  FADD R6, R7, R6 ;  /* 0x0000000607067221 */ /* 0x008fe20000000000 */
[----:B-----5:R-:W-:-:S03]  /*0c70*/  FADD R5, R5, R8 ;  /* 0x0000000805057221 */ /* 0x020fc60000000000 */
[----:B----4-:R-:W-:-:S04]  /*0c80*/  FMUL R6, R6, UR13 ;  /* 0x0000000d06067c20 */ /* 0x010fc80008400000 */
[----:B------:R-:W-:-:S07]  /*0c90*/  FFMA R5, R5, UR12, R6 ;  /* 0x0000000c05057c23 */ /* 0x000fce0008000006 */
.L_x_38:
[----:B------:R-:W-:Y:S05]  /*0ca0*/  BSYNC.RECONVERGENT B0 ;  /* 0x0000000000007941 */ /* 0x000fea0003800200 */
.L_x_37:
[----:B------:R-:W-:Y:S01]  /*0cb0*/  UIADD3 UR5, UPT, UPT, UR6, 0xa20, URZ ;  /* 0x00000a2006057890 */ /* 0x000fe2000fffe0ff */
[----:B------:R-:W-:Y:S01]  /*0cc0*/  FMUL R5, R5, R5 ;  /* 0x0000000505057220 */ /* 0x000fe20000400000 */
[C---:B------:R-:W-:Y:S02]  /*0cd0*/  ISETP.GT.U32.AND P0, PT, R4.reuse, 0x7f, PT ;  /* 0x0000007f0400780c */ /* 0x040fe40003f04070 */
[----:B------:R-:W-:Y:S01]  /*0ce0*/  ULEA UR5, UR10, UR5, 0x18 ;  /* 0x000000050a057291 */ /* 0x000fe2000f8ec0ff */
[----:B------:R-:W-:-:S05]  /*0cf0*/  ISETP.GT.U32.AND P1, PT, R4, 0x3f, PT ;  /* 0x0000003f0400780c */ /* 0x000fca0003f24070 */
[----:B0-23--:R-:W-:-:S05]  /*0d00*/  LEA R6, R4, UR5, 0x2 ;  /* 0x0000000504067c11 */ /* 0x00dfca000f8e10ff */
[----:B------:R-:W-:Y:S01]  /*0d10*/  STS [R6], R5 ;  /* 0x0000000506007388 */ /* 0x000fe20000000800 */
[----:B------:R-:W-:Y:S06]  /*0d20*/  BAR.SYNC.DEFER_BLOCKING 0x0 ;  /* 0x0000000000007b1d */ /* 0x000fec0000010000 */
[----:B------:R-:W-:Y:S04]  /*0d30*/  @!P0 LDS R3, [R6+0x200] ;  /* 0x0002000006038984 */ /* 0x000fe80000000800 */
[----:B-1----:R-:W0:Y:S02]  /*0d40*/  @!P0 LDS R8, [R6] ;  /* 0x0000000006088984 */ /* 0x002e240000000800 */
        /* <DEDUP_REMOVED lines=45> */
[----:B0-----:R-:W0:Y:S01]  /*1020*/  LDS R7, [UR7+0xa20] ;  /* 0x000a2007ff077984 */ /* 0x001e220008000800 */
[----:B------:R-:W1:Y:S01]  /*1030*/  LDC.64 R4, c[0x0][0x3b8] ;  /* 0x0000ee00ff047b82 */ /* 0x000e620000000a00 */
[----:B------:R-:W-:-:S04]  /*1040*/  IADD3 R2, PT, PT, R2, 0xf, RZ ;  /* 0x0000000f02027810 */ /* 0x000fc80007ffe0ff */
[----:B------:R-:W-:-:S05]  /*1050*/  SHF.R.U32.HI R3, RZ, 0x4, R2 ;  /* 0x00000004ff037819 */ /* 0x000fca0000011602 */
[----:B------:R-:W-:-:S04]  /*1060*/  IMAD R3, R3, R0, UR11 ;  /* 0x0000000b03037e24 */ /* 0x000fc8000f8e0200 */
[----:B-1----:R-:W-:-:S05]  /*1070*/  IMAD.WIDE.U32 R2, R3, 0x4, R4 ;  /* 0x0000000403027825 */ /* 0x002fca00078e0004 */
[----:B0-----:R-:W-:Y:S01]  /*1080*/  STG.E desc[UR8][R2.64], R7 ;  /* 0x0000000702007986 */ /* 0x001fe2000c101908 */
[----:B------:R-:W-:Y:S05]  /*1090*/  EXIT ;  /* 0x000000000000794d */ /* 0x000fea0003800000 */
.L_x_39:
        /* <DEDUP_REMOVED lines=14> */
.L_x_62:


//--------------------- .text._Z15clamp_to_boundsPfPKh8Uniforms6float2 --------------------------
	.section	.text._Z15clamp_to_boundsPfPKh8Uniforms6float2,"ax",@progbits
	.align	128
        .global         _Z15clamp_to_boundsPfPKh8Uniforms6float2
        .type           _Z15clamp_to_boundsPfPKh8Uniforms6float2,@function
        .size           _Z15clamp_to_boundsPfPKh8Uniforms6float2,(.L_x_63 - _Z15clamp_to_boundsPfPKh8Uniforms6float2)
        .other          _Z15clamp_to_boundsPfPKh8Uniforms6float2,@"STO_CUDA_ENTRY STV_DEFAULT"
_Z15clamp_to_boundsPfPKh8Uniforms6float2:
.text._Z15clamp_to_boundsPfPKh8Uniforms6float2:
        /* <DEDUP_REMOVED lines=16> */
[----:B0-----:R-:W-:-:S05]  /*0100*/  IADD3 R2, P0, PT, R5, UR8, RZ ;  /* 0x0000000805027c10 */ /* 0x001fca000ff1e0ff */
[----:B------:R-:W-:-:S05]  /*0110*/  IMAD.X R3, RZ, RZ, UR9, P0 ;  /* 0x00000009ff037e24 */ /* 0x000fca00080e06ff */
[----:B-1----:R-:W2:Y:S02]  /*0120*/  LDG.E.U8 R2, desc[UR4][R2.64] ;  /* 0x0000000402027981 */ /* 0x002ea4000c1e1100 */
[----:B--2---:R-:W-:-:S13]  /*0130*/  ISETP.NE.AND P0, PT, R2, RZ, PT ;  /* 0x000000ff0200720c */ /* 0x004fda0003f05270 */
[----:B------:R-:W-:Y:S05]  /*0140*/  @P0 EXIT ;  /* 0x000000000000094d */ /* 0x000fea0003800000 */
[----:B------:R-:W0:Y:S01]  /*0150*/  LDC.64 R2, c[0x0][0x380] ;  /* 0x0000e000ff027b82 */ /* 0x000e220000000a00 */
[----:B------:R-:W1:Y:S01]  /*0160*/  LDCU.64 UR6, c[0x0][0x3a8] ;  /* 0x00007500ff0677ac */ /* 0x000e620008000a00 */
[----:B0-----:R-:W-:-:S05]  /*0170*/  IMAD.WIDE.U32 R2, R5, 0x4, R2 ;  /* 0x0000000405027825 */ /* 0x001fca00078e0002 */
[----:B------:R-:W1:Y:S02]  /*0180*/  LDG.E R0, desc[UR4][R2.64] ;  /* 0x0000000402007981 */ /* 0x000e64000c1e1900 */
[----:B-1----:R-:W-:-:S04]  /*0190*/  FMNMX R0, R0, UR6, !PT ;  /* 0x0000000600007c09 */ /* 0x002fc8000f800000 */
[----:B------:R-:W-:-:S05]  /*01a0*/  FMNMX R5, R0, UR7, PT ;  /* 0x0000000700057c09 */ /* 0x000fca000b800000 */
[----:B------:R-:W-:Y:S01]  /*01b0*/  STG.E desc[UR4][R2.64], R5 ;  /* 0x0000000502007986 */ /* 0x000fe2000c101904 */
[----:B------:R-:W-:Y:S05]  /*01c0*/  EXIT ;  /* 0x000000000000794d */ /* 0x000fea0003800000 */
.L_x_40:
        /* <DEDUP_REMOVED lines=11> */
.L_x_63:


//--------------------- .text._Z14set_zero_floatPf8Uniforms --------------------------
	.section	.text._Z14set_zero_floatPf8Uniforms,"ax",@progbits
	.align	128
        .global         _Z14set_zero_floatPf8Uniforms
        .type           _Z14set_zero_floatPf8Uniforms,@function
        .size           _Z14set_zero_floatPf8Uniforms,(.L_x_64 - _Z14set_zero_floatPf8Uniforms)
        .other          _Z14set_zero_floatPf8Uniforms,@"STO_CUDA_ENTRY STV_DEFAULT"
_Z14set_zero_floatPf8Uniforms:
.text._Z14set_zero_floatPf8Uniforms:
        /* <DEDUP_REMOVED lines=13> */
[----:B------:R-:W0:Y:S01]  /*00d0*/  LDC.64 R2, c[0x0][0x380] ;  /* 0x0000e000ff027b82 */ /* 0x000e220000000a00 */
[----:B------:R-:W1:Y:S01]  /*00e0*/  LDCU.64 UR4, c[0x0][0x358] ;  /* 0x00006b00ff0477ac */ /* 0x000e620008000a00 */
[----:B------:R-:W-:-:S04]  /*00f0*/  IMAD R5, R5, UR6, R0 ;  /* 0x0000000605057c24 */ /* 0x000fc8000f8e0200 */
[----:B0-----:R-:W-:-:S05]  /*0100*/  IMAD.WIDE.U32 R2, R5, 0x4, R2 ;  /* 0x0000000405027825 */ /* 0x001fca00078e0002 */
[----:B-1----:R-:W-:Y:S01]  /*0110*/  STG.E desc[UR4][R2.64], RZ ;  /* 0x000000ff02007986 */ /* 0x002fe2000c101904 */
[----:B------:R-:W-:Y:S05]  /*0120*/  EXIT ;  /* 0x000000000000794d */ /* 0x000fea0003800000 */
.L_x_41:
        /* <DEDUP_REMOVED lines=13> */
.L_x_64:


//--------------------- .text._Z20prolong_bilinear_addPKfPf8GridDims --------------------------
	.section	.text._Z20prolong_bilinear_addPKfPf8GridDims,"ax",@progbits
	.align	128
        .global         _Z20prolong_bilinear_addPKfPf8GridDims
        .type           _Z20prolong_bilinear_addPKfPf8GridDims,@function
        .size           _Z20prolong_bilinear_addPKfPf8GridDims,(.L_x_65 - _Z20prolong_bilinear_addPKfPf8GridDims)
        .other          _Z20prolong_bilinear_addPKfPf8GridDims,@"STO_CUDA_ENTRY STV_DEFAULT"
_Z20prolong_bilinear_addPKfPf8GridDims:
.text._Z20prolong_bilinear_addPKfPf8GridDims:
        /* <DEDUP_REMOVED lines=21> */
[----:B------:R-:W1:Y:S01]  /*0150*/  LDCU.64 UR4, c[0x0][0x358] ;  /* 0x00006b00ff0477ac */ /* 0x000e620008000a00 */
[----:B------:R-:W-:Y:S02]  /*0160*/  SHF.R.U32.HI R15, RZ, 0x1, R0 ;  /* 0x00000001ff0f7819 */ /* 0x000fe40000011600 */
[----:B------:R-:W-:-:S04]  /*0170*/  SHF.R.U32.HI R11, RZ, 0x1, R9 ;  /* 0x00000001ff0b7819 */ /* 0x000fc80000011609 */
[----:B------:R-:W2:Y:S01]  /*0180*/  LDC.64 R2, c[0x0][0x380] ;  /* 0x0000e000ff027b82 */ /* 0x000ea20000000a00 */
[----:B0-----:R-:W-:Y:S01]  /*0190*/  IADD3 R4, PT, PT, R6, -0x1, RZ ;  /* 0xffffffff06047810 */ /* 0x001fe20007ffe0ff */
[----:B------:R-:W-:Y:S01]  /*01a0*/  IMAD R19, R11, R6, R15 ;  /* 0x000000060b137224 */ /* 0x000fe200078e020f */
[----:B------:R-:W-:Y:S02]  /*01b0*/  IADD3 R8, PT, PT, R7, -0x1, RZ ;  /* 0xffffffff07087810 */ /* 0x000fe40007ffe0ff */
[----:B------:R-:W-:-:S03]  /*01c0*/  VIADDMNMX.U32 R17, R15, 0x1, R4, PT ;  /* 0x000000010f117846 */ /* 0x000fc60003800004 */
[----:B------:R-:W0:Y:S01]  /*01d0*/  LDC.64 R4, c[0x0][0x388] ;  /* 0x0000e200ff047b82 */ /* 0x000e220000000a00 */
[C---:B------:R-:W-:Y:S01]  /*01e0*/  VIADDMNMX.U32 R8, R11.reuse, 0x1, R8, PT ;  /* 0x000000010b087846 */ /* 0x040fe20003800008 */
[----:B------:R-:W-:-:S04]  /*01f0*/  IMAD R13, R11, R6, R17 ;  /* 0x000000060b0d7224 */ /* 0x000fc800078e0211 */
[----:B--2---:R-:W-:-:S04]  /*0200*/  IMAD.WIDE.U32 R12, R13, 0x4, R2 ;  /* 0x000000040d0c7825 */ /* 0x004fc800078e0002 */
[----:B------:R-:W-:Y:S01]  /*0210*/  IMAD R15, R8, R6, R15 ;  /* 0x00000006080f7224 */ /* 0x000fe200078e020f */
[----:B-1----:R-:W2:Y:S01]  /*0220*/  LDG.E R7, desc[UR4][R12.64] ;  /* 0x000000040c077981 */ /* 0x002ea2000c1e1900 */
[----:B------:R-:W-:-:S04]  /*0230*/  IMAD.WIDE.U32 R10, R19, 0x4, R2 ;  /* 0x00000004130a7825 */ /* 0x000fc800078e0002 */
[----:B------:R-:W-:Y:S02]  /*0240*/  IMAD R17, R8, R6, R17 ;  /* 0x0000000608117224 */ /* 0x000fe400078e0211 */
[--C-:B------:R-:W-:Y:S01]  /*0250*/  IMAD.WIDE.U32 R14, R15, 0x4, R2.reuse ;  /* 0x000000040f0e7825 */ /* 0x100fe200078e0002 */
[----:B------:R1:W3:Y:S03]  /*0260*/  LDG.E R6, desc[UR4][R10.64] ;  /* 0x000000040a067981 */ /* 0x0002e6000c1e1900 */
[----:B------:R-:W-:Y:S02]  /*0270*/  IMAD.WIDE.U32 R2, R17, 0x4, R2 ;  /* 0x0000000411027825 */ /* 0x000fe400078e0002 */
[----:B------:R-:W4:Y:S02]  /*0280*/  LDG.E R14, desc[UR4][R14.64] ;  /* 0x000000040e0e7981 */ /* 0x000f24000c1e1900 */
[----:B------:R-:W-:-:S02]  /*0290*/  IMAD R17, R9, UR6, R0 ;  /* 0x0000000609117c24 */ /* 0x000fc4000f8e0200 */
[----:B------:R5:W4:Y:S02]  /*02a0*/  LDG.E R2, desc[UR4][R2.64] ;  /* 0x0000000402027981 */ /* 0x000b24000c1e1900 */
[----:B0-----:R-:W-:-:S05]  /*02b0*/  IMAD.WIDE.U32 R4, R17, 0x4, R4 ;  /* 0x0000000411047825 */ /* 0x001fca00078e0004 */
[----:B------:R-:W4:Y:S01]  /*02c0*/  LDG.E R13, desc[UR4][R4.64] ;  /* 0x00000004040d7981 */ /* 0x000f22000c1e1900 */
[----:B-1----:R-:W-:Y:S01]  /*02d0*/  HFMA2 R11, -RZ, RZ, 1.75, 0 ;  /* 0x3f000000ff0b7431 */ /* 0x002fe200000001ff */
[----:B------:R-:W-:Y:S02]  /*02e0*/  LOP3.LUT R9, R9, 0x1, RZ, 0xc0, !PT ;  /* 0x0000000109097812 */ /* 0x000fe400078ec0ff */
[----:B------:R-:W-:Y:S02]  /*02f0*/  LOP3.LUT R0, R0, 0x1, RZ, 0xc0, !PT ;  /* 0x0000000100007812 */ /* 0x000fe400078ec0ff */
[----:B------:R-:W-:Y:S02]  /*0300*/  ISETP.NE.U32.AND P1, PT, R9, 0x1, PT ;  /* 0x000000010900780c */ /* 0x000fe40003f25070 */
[----:B------:R-:W-:Y:S02]  /*0310*/  ISETP.NE.U32.AND P0, PT, R0, 0x1, PT ;  /* 0x000000010000780c */ /* 0x000fe40003f05070 */
[----:B------:R-:W-:-:S02]  /*0320*/  FSEL R9, R11, 1, !P1 ;  /* 0x3f8000000b097808 */ /* 0x000fc40004800000 */
[----:B------:R-:W-:Y:S02]  /*0330*/  FSEL R8, RZ, 0.5, P0 ;  /* 0x3f000000ff087808 */ /* 0x000fe40000000000 */
[----:B------:R-:W-:-:S03]  /*0340*/  FSEL R0, R11, 1, !P0 ;  /* 0x3f8000000b007808 */ /* 0x000fc60004000000 */
[-C--:B------:R-:W-:Y:S01]  /*0350*/  FMUL R10, R8, R9.reuse ;  /* 0x00000009080a7220 */ /* 0x080fe20000400000 */
[----:B-----5:R-:W-:Y:S01]  /*0360*/  FSEL R3, RZ, 0.5, P1 ;  /* 0x3f000000ff037808 */ /* 0x020fe20000800000 */
[----:B------:R-:W-:-:S04]  /*0370*/  FMUL R9, R0, R9 ;  /* 0x0000000900097220 */ /* 0x000fc80000400000 */
[-C--:B------:R-:W-:Y:S01]  /*0380*/  FMUL R0, R0, R3.reuse ;  /* 0x0000000300007220 */ /* 0x080fe20000400000 */
[----:B------:R-:W-:Y:S01]  /*0390*/  FMUL R3, R8, R3 ;  /* 0x0000000308037220 */ /* 0x000fe20000400000 */
[----:B--2---:R-:W-:-:S04]  /*03a0*/  FMUL R7, R7, R10 ;  /* 0x0000000a07077220 */ /* 0x004fc80000400000 */
[----:B---3--:R-:W-:-:S04]  /*03b0*/  FFMA R7, R6, R9, R7 ;  /* 0x0000000906077223 */ /* 0x008fc80000000007 */
[----:B----4-:R-:W-:-:S04]  /*03c0*/  FFMA R7, R14, R0, R7 ;  /* 0x000000000e077223 */ /* 0x010fc80000000007 */
[----:B------:R-:W-:-:S04]  /*03d0*/  FFMA R2, R2, R3, R7 ;  /* 0x0000000302027223 */ /* 0x000fc80000000007 */
[----:B------:R-:W-:-:S05]  /*03e0*/  FADD R13, R2, R13 ;  /* 0x0000000d020d7221 */ /* 0x000fca0000000000 */
[----:B------:R-:W-:Y:S01]  /*03f0*/  STG.E desc[UR4][R4.64], R13 ;  /* 0x0000000d04007986 */ /* 0x000fe2000c101904 */
[----:B------:R-:W-:Y:S05]  /*0400*/  EXIT ;  /* 0x000000000000794d */ /* 0x000fea0003800000 */
.L_x_42:
        /* <DEDUP_REMOVED lines=15> */
.L_x_65:


//--------------------- .text._Z23restrict_full_weightingPKfPf8GridDims --------------------------
	.section	.text._Z23restrict_full_weightingPKfPf8GridDims,"ax",@progbits
	.align	128
        .global         _Z23restrict_full_weightingPKfPf8GridDims
        .type           _Z23restrict_full_weightingPKfPf8GridDims,@function
        .size           _Z23restrict_full_weightingPKfPf8GridDims,(.L_x_66 - _Z23restrict_full_weightingPKfPf8GridDims)
        .other          _Z23restrict_full_weightingPKfPf8GridDims,@"STO_CUDA_ENTRY STV_DEFAULT"
_Z23restrict_full_weightingPKfPf8GridDims:
.text._Z23restrict_full_weightingPKfPf8GridDims:
        /* <DEDUP_REMOVED lines=13> */
[C---:B------:R-:W-:Y:S01]  /*00d0*/  ISETP.NE.AND P0, PT, R5.reuse, RZ, PT ;  /* 0x000000ff0500720c */ /* 0x040fe20003f05270 */
[----:B------:R-:W0:Y:S01]  /*00e0*/  LDCU.64 UR4, c[0x0][0x358] ;  /* 0x00006b00ff0477ac */ /* 0x000e220008000a00 */
[C---:B------:R-:W-:Y:S02]  /*00f0*/  IADD3 R0, PT, PT, R4.reuse, 0x1, RZ ;  /* 0x0000000104007810 */ /* 0x040fe40007ffe0ff */
[----:B------:R-:W-:Y:S02]  /*0100*/  ISETP.NE.AND P0, PT, R4, RZ, P0 ;  /* 0x000000ff0400720c */ /* 0x000fe40000705270 */
[C---:B------:R-:W-:Y:S02]  /*0110*/  IADD3 R2, PT, PT, R5.reuse, 0x1, RZ ;  /* 0x0000000105027810 */ /* 0x040fe40007ffe0ff */
[----:B------:R-:W-:Y:S01]  /*0120*/  ISETP.NE.AND P0, PT, R0, UR6, P0 ;  /* 0x0000000600007c0c */ /* 0x000fe20008705270 */
[----:B------:R-:W-:-:S03]  /*0130*/  IMAD R0, R5, UR6, R4 ;  /* 0x0000000605007c24 */ /* 0x000fc6000f8e0204 */
[----:B------:R-:W-:-:S13]  /*0140*/  ISETP.NE.AND P0, PT, R2, UR7, P0 ;  /* 0x0000000702007c0c */ /* 0x000fda0008705270 */
[----:B------:R-:W1:Y:S02]  /*0150*/  @!P0 LDC.64 R2, c[0x0][0x388] ;  /* 0x0000e200ff028b82 */ /* 0x000e640000000a00 */
[----:B-1----:R-:W-:-:S05]  /*0160*/  @!P0 IMAD.WIDE.U32 R2, R0, 0x4, R2 ;  /* 0x0000000400028825 */ /* 0x002fca00078e0002 */
[----:B0-----:R0:W-:Y:S01]  /*0170*/  @!P0 STG.E desc[UR4][R2.64], RZ ;  /* 0x000000ff02008986 */ /* 0x0011e2000c101904 */
[----:B------:R-:W-:Y:S05]  /*0180*/  @!P0 EXIT ;  /* 0x000000000000894d */ /* 0x000fea0003800000 */
[----:B------:R-:W1:Y:S01]  /*0190*/  LDCU UR6, c[0x0][0x390] ;  /* 0x00007200ff0677ac */ /* 0x000e620008000800 */
[----:B0-----:R-:W0:Y:S01]  /*01a0*/  LDC.64 R2, c[0x0][0x380] ;  /* 0x0000e000ff027b82 */ /* 0x001e220000000a00 */
[----:B-1----:R-:W-:-:S05]  /*01b0*/  IMAD R13, R5, UR6, R4 ;  /* 0x00000006050d7c24 */ /* 0x002fca000f8e0204 */
[----:B------:R-:W-:-:S04]  /*01c0*/  SHF.L.U32 R13, R13, 0x1, RZ ;  /* 0x000000010d0d7819 */ /* 0x000fc800000006ff */
[C---:B------:R-:W-:Y:S02]  /*01d0*/  IADD3 R11, PT, PT, R13.reuse, -0x1, RZ ;  /* 0xffffffff0d0b7810 */ /* 0x040fe40007ffe0ff */
[----:B------:R-:W-:Y:S02]  /*01e0*/  IADD3 R7, PT, PT, R13, UR6, RZ ;  /* 0x000000060d077c10 */ /* 0x000fe4000fffe0ff */
[----:B------:R-:W-:Y:S02]  /*01f0*/  IADD3 R9, PT, PT, R11, UR6, RZ ;  /* 0x000000060b097c10 */ /* 0x000fe4000fffe0ff */
[C---:B------:R-:W-:Y:S01]  /*0200*/  IADD3 R15, PT, PT, R7.reuse, 0x1, RZ ;  /* 0x00000001070f7810 */ /* 0x040fe20007ffe0ff */
[----:B0-----:R-:W-:-:S04]  /*0210*/  IMAD.WIDE.U32 R4, R7, 0x4, R2 ;  /* 0x0000000407047825 */ /* 0x001fc800078e0002 */
[--C-:B------:R-:W-:Y:S02]  /*0220*/  IMAD.WIDE.U32 R6, R9, 0x4, R2.reuse ;  /* 0x0000000409067825 */ /* 0x100fe400078e0002 */
[----:B------:R0:W2:Y:S02]  /*0230*/  LDG.E R4, desc[UR4][R4.64] ;  /* 0x0000000404047981 */ /* 0x0000a4000c1e1900 */
[--C-:B------:R-:W-:Y:S02]  /*0240*/  IMAD.WIDE.U32 R8, R15, 0x4, R2.reuse ;  /* 0x000000040f087825 */ /* 0x100fe400078e0002 */
[----:B------:R1:W2:Y:S02]  /*0250*/  LDG.E R19, desc[UR4][R6.64] ;  /* 0x0000000406137981 */ /* 0x0002a4000c1e1900 */
[--C-:B------:R-:W-:Y:S01]  /*0260*/  IMAD.WIDE.U32 R10, R11, 0x4, R2.reuse ;  /* 0x000000040b0a7825 */ /* 0x100fe200078e0002 */
[C---:B------:R-:W-:Y:S01]  /*0270*/  IADD3 R17, PT, PT, R13.reuse, -UR6, RZ ;  /* 0x800000060d117c10 */ /* 0x040fe2000fffe0ff */
[----:B------:R3:W4:Y:S02]  /*0280*/  LDG.E R21, desc[UR4][R8.64] ;  /* 0x0000000408157981 */ /* 0x000724000c1e1900 */
[--C-:B------:R-:W-:Y:S01]  /*0290*/  IMAD.WIDE.U32 R12, R13, 0x4, R2.reuse ;  /* 0x000000040d0c7825 */ /* 0x100fe200078e0002 */
[----:B------:R-:W-:Y:S01]  /*02a0*/  IADD3 R15, PT, PT, R17, -0x1, RZ ;  /* 0xffffffff110f7810 */ /* 0x000fe20007ffe0ff */
[----:B------:R-:W5:Y:S04]  /*02b0*/  LDG.E R11, desc[UR4][R10.64] ;  /* 0x000000040a0b7981 */ /* 0x000f68000c1e1900 */
[----:B------:R-:W5:Y:S01]  /*02c0*/  LDG.E R23, desc[UR4][R12.64] ;  /* 0x000000040c177981 */ /* 0x000f62000c1e1900 */
[----:B------:R-:W-:Y:S01]  /*02d0*/  IMAD.WIDE.U32 R14, R15, 0x4, R2 ;  /* 0x000000040f0e7825 */ /* 0x000fe200078e0002 */
[----:B0-----:R-:W-:-:S02]  /*02e0*/  IADD3 R5, PT, PT, R17, 0x1, RZ ;  /* 0x0000000111057810 */ /* 0x001fc40007ffe0ff */
[----:B------:R-:W5:Y:S01]  /*02f0*/  LDG.E R25, desc[UR4][R12.64+0x4] ;  /* 0x000004040c197981 */ /* 0x000f62000c1e1900 */
[----:B-1----:R-:W-:-:S03]  /*0300*/  IMAD.WIDE.U32 R6, R17, 0x4, R2 ;  /* 0x0000000411067825 */ /* 0x002fc600078e0002 */
[----:B------:R-:W5:Y:S01]  /*0310*/  LDG.E R15, desc[UR4][R14.64] ;  /* 0x000000040e0f7981 */ /* 0x000f62000c1e1900 */
[----:B---3--:R-:W-:Y:S02]  /*0320*/  IMAD.WIDE.U32 R8, R5, 0x4, R2 ;  /* 0x0000000405087825 */ /* 0x008fe400078e0002 */
[----:B------:R-:W0:Y:S01]  /*0330*/  LDC.64 R2, c[0x0][0x388] ;  /* 0x0000e200ff027b82 */ /* 0x000e220000000a00 */
[----:B------:R-:W3:Y:S04]  /*0340*/  LDG.E R7, desc[UR4][R6.64] ;  /* 0x0000000406077981 */ /* 0x000ee8000c1e1900 */
[----:B------:R-:W3:Y:S01]  /*0350*/  LDG.E R9, desc[UR4][R8.64] ;  /* 0x0000000408097981 */ /* 0x000ee2000c1e1900 */
[----:B0-----:R-:W-:-:S04]  /*0360*/  IMAD.WIDE.U32 R2, R0, 0x4, R2 ;  /* 0x0000000400027825 */ /* 0x001fc800078e0002 */
[----:B--2---:R-:W-:-:S04]  /*0370*/  FFMA R4, R4, 2, R19 ;  /* 0x4000000004047823 */ /* 0x004fc80000000013 */
[----:B----4-:R-:W-:-:S04]  /*0380*/  FADD R4, R4, R21 ;  /* 0x0000001504047221 */ /* 0x010fc80000000000 */
[----:B-----5:R-:W-:-:S04]  /*0390*/  FFMA R4, R11, 2, R4 ;  /* 0x400000000b047823 */ /* 0x020fc80000000004 */
[----:B------:R-:W-:-:S04]  /*03a0*/  FFMA R4, R23, 4, R4 ;  /* 0x4080000017047823 */ /* 0x000fc80000000004 */
[----:B------:R-:W-:-:S04]  /*03b0*/  FFMA R4, R25, 2, R4 ;  /* 0x4000000019047823 */ /* 0x000fc80000000004 */
[----:B------:R-:W-:-:S04]  /*03c0*/  FADD R4, R4, R15 ;  /* 0x0000000f04047221 */ /* 0x000fc80000000000 */
[----:B---3--:R-:W-:-:S04]  /*03d0*/  FFMA R4, R7, 2, R4 ;  /* 0x4000000007047823 */ /* 0x008fc80000000004 */
[----:B------:R-:W-:-:S04]  /*03e0*/  FADD R4, R4, R9 ;  /* 0x0000000904047221 */ /* 0x000fc80000000000 */
[----:B------:R-:W-:-:S05]  /*03f0*/  FMUL R5, R4, 0.0625 ;  /* 0x3d80000004057820 */ /* 0x000fca0000400000 */
[----:B------:R-:W-:Y:S01]  /*0400*/  STG.E desc[UR4][R2.64], R5 ;  /* 0x0000000502007986 */ /* 0x000fe2000c101904 */
[----:B------:R-:W-:Y:S05]  /*0410*/  EXIT ;  /* 0x000000000000794d */ /* 0x000fea0003800000 */
.L_x_43:
        /* <DEDUP_REMOVED lines=14> */
.L_x_66:


//--------------------- .text._Z20residual_smooth_stepPKfPfPKh8Uniforms --------------------------
	.section	.text._Z20residual_smooth_stepPKfPfPKh8Uniforms,"ax",@progbits
	.align	128
        .global         _Z20residual_smooth_stepPKfPfPKh8Uniforms
        .type           _Z20residual_smooth_stepPKfPfPKh8Uniforms,@function
        .size           _Z20residual_smooth_stepPKfPfPKh8Uniforms,(.L_x_67 - _Z20residual_smooth_stepPKfPfPKh8Uniforms)
        .other          _Z20residual_smooth_stepPKfPfPKh8Uniforms,@"STO_CUDA_ENTRY STV_DEFAULT"
_Z20residual_smooth_stepPKfPfPKh8Uniforms:
.text._Z20residual_smooth_stepPKfPfPKh8Uniforms:
        /* <DEDUP_REMOVED lines=18> */
[----:B-1----:R-:W2:Y:S01]  /*0120*/  LDG.E.U8 R4, desc[UR4][R4.64] ;  /* 0x0000000404047981 */ /* 0x002ea2000c1e1100 */
[C---:B------:R-:W-:Y:S02]  /*0130*/  ISETP.NE.AND P0, PT, R3.reuse, RZ, PT ;  /* 0x000000ff0300720c */ /* 0x040fe40003f05270 */
[----:B------:R-:W-:Y:S02]  /*0140*/  IADD3 R3, PT, PT, R3, 0x1, RZ ;  /* 0x0000000103037810 */ /* 0x000fe40007ffe0ff */
[C---:B------:R-:W-:Y:S02]  /*0150*/  ISETP.NE.AND P0, PT, R2.reuse, RZ, P0 ;  /* 0x000000ff0200720c */ /* 0x040fe40000705270 */
[----:B------:R-:W-:Y:S02]  /*0160*/  IADD3 R2, PT, PT, R2, 0x1, RZ ;  /* 0x0000000102027810 */ /* 0x000fe40007ffe0ff */
[----:B--2---:R-:W-:-:S04]  /*0170*/  ISETP.EQ.AND P0, PT, R4, RZ, P0 ;  /* 0x000000ff0400720c */ /* 0x004fc80000702270 */
[----:B------:R-:W-:-:S04]  /*0180*/  ISETP.NE.AND P0, PT, R2, UR6, P0 ;  /* 0x0000000602007c0c */ /* 0x000fc80008705270 */
[----:B------:R-:W-:-:S13]  /*0190*/  ISETP.NE.AND P0, PT, R3, UR7, P0 ;  /* 0x0000000703007c0c */ /* 0x000fda0008705270 */
[----:B------:R-:W0:Y:S02]  /*01a0*/  @!P0 LDC.64 R2, c[0x0][0x388] ;  /* 0x0000e200ff028b82 */ /* 0x000e240000000a00 */
[----:B0-----:R-:W-:-:S05]  /*01b0*/  @!P0 IMAD.WIDE.U32 R2, R0, 0x4, R2 ;  /* 0x0000000400028825 */ /* 0x001fca00078e0002 */
[----:B------:R0:W-:Y:S01]  /*01c0*/  @!P0 STG.E desc[UR4][R2.64], RZ ;  /* 0x000000ff02008986 */ /* 0x0001e2000c101904 */
[----:B------:R-:W-:Y:S05]  /*01d0*/  @!P0 EXIT ;  /* 0x000000000000894d */ /* 0x000fea0003800000 */
[----:B------:R-:W1:Y:S01]  /*01e0*/  LDC.64 R14, c[0x0][0x380] ;  /* 0x0000e000ff0e7b82 */ /* 0x000e620000000a00 */
[C---:B------:R-:W-:Y:S02]  /*01f0*/  IADD3 R11, PT, PT, R0.reuse, -UR6, RZ ;  /* 0x80000006000b7c10 */ /* 0x040fe4000fffe0ff */
[C---:B------:R-:W-:Y:S02]  /*0200*/  IADD3 R13, PT, PT, R0.reuse, UR6, RZ ;  /* 0x00000006000d7c10 */ /* 0x040fe4000fffe0ff */
[C---:B------:R-:W-:Y:S02]  /*0210*/  IADD3 R7, PT, PT, R0.reuse, -0x1, RZ ;  /* 0xffffffff00077810 */ /* 0x040fe40007ffe0ff */
[----:B------:R-:W-:Y:S01]  /*0220*/  IADD3 R9, PT, PT, R0, 0x1, RZ ;  /* 0x0000000100097810 */ /* 0x000fe20007ffe0ff */
[----:B------:R-:W2:Y:S08]  /*0230*/  LDC.64 R18, c[0x0][0x3a0] ;  /* 0x0000e800ff127b82 */ /* 0x000eb00000000a00 */
[----:B------:R-:W3:Y:S01]  /*0240*/  LDC.64 R4, c[0x0][0x3a8] ;  /* 0x0000ea00ff047b82 */ /* 0x000ee20000000a00 */
[----:B-1----:R-:W-:-:S07]  /*0250*/  IMAD.WIDE.U32 R10, R11, 0x4, R14 ;  /* 0x000000040b0a7825 */ /* 0x002fce00078e000e */
[----:B0-----:R-:W0:Y:S01]  /*0260*/  LDC.64 R2, c[0x0][0x388] ;  /* 0x0000e200ff027b82 */ /* 0x001e220000000a00 */
[--C-:B------:R-:W-:Y:S01]  /*0270*/  IMAD.WIDE.U32 R12, R13, 0x4, R14.reuse ;  /* 0x000000040d0c7825 */ /* 0x100fe200078e000e */
[----:B------:R-:W4:Y:S03]  /*0280*/  LDG.E R10, desc[UR4][R10.64] ;  /* 0x000000040a0a7981 */ /* 0x000f26000c1e1900 */
[--C-:B------:R-:W-:Y:S02]  /*0290*/  IMAD.WIDE.U32 R6, R7, 0x4, R14.reuse ;  /* 0x0000000407067825 */ /* 0x100fe400078e000e */
[----:B------:R-:W4:Y:S02]  /*02a0*/  LDG.E R13, desc[UR4][R12.64] ;  /* 0x000000040c0d7981 */ /* 0x000f24000c1e1900 */
[--C-:B------:R-:W-:Y:S02]  /*02b0*/  IMAD.WIDE.U32 R8, R9, 0x4, R14.reuse ;  /* 0x0000000409087825 */ /* 0x100fe400078e000e */
[----:B------:R-:W5:Y:S04]  /*02c0*/  LDG.E R6, desc[UR4][R6.64] ;  /* 0x0000000406067981 */ /* 0x000f68000c1e1900 */
[----:B------:R-:W5:Y:S01]  /*02d0*/  LDG.E R9, desc[UR4][R8.64] ;  /* 0x0000000408097981 */ /* 0x000f62000c1e1900 */
[----:B------:R-:W-:-:S06]  /*02e0*/  IMAD.WIDE.U32 R14, R0, 0x4, R14 ;  /* 0x00000004000e7825 */ /* 0x000fcc00078e000e */
[----:B------:R-:W3:Y:S01]  /*02f0*/  LDG.E R14, desc[UR4][R14.64] ;  /* 0x000000040e0e7981 */ /* 0x000ee2000c1e1900 */
[----:B0-----:R-:W-:-:S04]  /*0300*/  IMAD.WIDE.U32 R2, R0, 0x4, R2 ;  /* 0x0000000400027825 */ /* 0x001fc800078e0002 */
[----:B----4-:R-:W-:-:S04]  /*0310*/  FADD R16, R10, R13 ;  /* 0x0000000d0a107221 */ /* 0x010fc80000000000 */
[----:B--2---:R-:W-:Y:S01]  /*0320*/  FMUL R16, R16, R19 ;  /* 0x0000001310107220 */ /* 0x004fe20000400000 */
[----:B-----5:R-:W-:-:S04]  /*0330*/  FADD R17, R6, R9 ;  /* 0x0000000906117221 */ /* 0x020fc80000000000 */
[----:B------:R-:W-:-:S04]  /*0340*/  FFMA R17, R17, R18, R16 ;  /* 0x0000001211117223 */ /* 0x000fc80000000010 */
[----:B---3--:R-:W-:-:S04]  /*0350*/  FMUL R4, R17, R4 ;  /* 0x0000000411047220 */ /* 0x008fc80000400000 */
[----:B------:R-:W-:Y:S01]  /*0360*/  FMUL R4, R4, R5 ;  /* 0x0000000504047220 */ /* 0x000fe20000400000 */
[----:B------:R-:W-:-:S04]  /*0370*/  FADD R5, -R5, 1 ;  /* 0x3f80000005057421 */ /* 0x000fc80000000100 */
[----:B------:R-:W-:-:S05]  /*0380*/  FFMA R5, R5, R14, R4 ;  /* 0x0000000e05057223 */ /* 0x000fca0000000004 */
[----:B------:R-:W-:Y:S01]  /*0390*/  STG.E desc[UR4][R2.64], R5 ;  /* 0x0000000502007986 */ /* 0x000fe2000c101904 */
[----:B------:R-:W-:Y:S05]  /*03a0*/  EXIT ;  /* 0x000000000000794d */ /* 0x000fea0003800000 */
.L_x_44:
        /* <DEDUP_REMOVED lines=13> */
.L_x_67:


//--------------------- .text._Z20compute_residual_rawPKfPKhPf8Uniforms --------------------------
	.section	.text._Z20compute_residual_rawPKfPKhPf8Uniforms,"ax",@progbits
	.align	128
        .global         _Z20compute_residual_rawPKfPKhPf8Uniforms
        .type           _Z20compute_residual_rawPKfPKhPf8Uniforms,@function
        .size           _Z20compute_residual_rawPKfPKhPf8Uniforms,(.L_x_68 - _Z20compute_residual_rawPKfPKhPf8Uniforms)
        .other          _Z20compute_residual_rawPKfPKhPf8Uniforms,@"STO_CUDA_ENTRY STV_DEFAULT"
_Z20compute_residual_rawPKfPKhPf8Uniforms:
.text._Z20compute_residual_rawPKfPKhPf8Uniforms:
        /* <DEDUP_REMOVED lines=31> */
[C---:B------:R-:W-:Y:S01]  /*01f0*/  IADD3 R9, PT, PT, R0.reuse, -UR6, RZ ;  /* 0x8000000600097c10 */ /* 0x040fe2000fffe0ff */
[----:B------:R-:W2:Y:S01]  /*0200*/  LDCU.64 UR8, c[0x0][0x3a0] ;  /* 0x00007400ff0877ac */ /* 0x000ea20008000a00 */
[C---:B0-----:R-:W-:Y:S02]  /*0210*/  IADD3 R3, PT, PT, R0.reuse, -0x1, RZ ;  /* 0xffffffff00037810 */ /* 0x041fe40007ffe0ff */
[C---:B------:R-:W-:Y:S02]  /*0220*/  IADD3 R11, PT, PT, R0.reuse, UR6, RZ ;  /* 0x00000006000b7c10 */ /* 0x040fe4000fffe0ff */
[C---:B------:R-:W-:Y:S01]  /*0230*/  IADD3 R13, PT, PT, R0.reuse, 0x1, RZ ;  /* 0x00000001000d7810 */ /* 0x040fe20007ffe0ff */
[----:B-1----:R-:W-:-:S04]  /*0240*/  IMAD.WIDE.U32 R4, R0, 0x4, R6 ;  /* 0x0000000400047825 */ /* 0x002fc800078e0006 */
[--C-:B------:R-:W-:Y:S02]  /*0250*/  IMAD.WIDE.U32 R8, R9, 0x4, R6.reuse ;  /* 0x0000000409087825 */ /* 0x100fe400078e0006 */
[----:B------:R-:W3:Y:S02]  /*0260*/  LDG.E R4, desc[UR4][R4.64] ;  /* 0x0000000404047981 */ /* 0x000ee4000c1e1900 */
[--C-:B------:R-:W-:Y:S02]  /*0270*/  IMAD.WIDE.U32 R2, R3, 0x4, R6.reuse ;  /* 0x0000000403027825 */ /* 0x100fe400078e0006 */
[----:B------:R-:W4:Y:S02]  /*0280*/  LDG.E R8, desc[UR4][R8.64] ;  /* 0x0000000408087981 */ /* 0x000f24000c1e1900 */
[--C-:B------:R-:W-:Y:S02]  /*0290*/  IMAD.WIDE.U32 R10, R11, 0x4, R6.reuse ;  /* 0x000000040b0a7825 */ /* 0x100fe400078e0006 */
[----:B------:R-:W5:Y:S02]  /*02a0*/  LDG.E R2, desc[UR4][R2.64] ;  /* 0x0000000402027981 */ /* 0x000f64000c1e1900 */
[----:B------:R-:W-:-:S02]  /*02b0*/  IMAD.WIDE.U32 R6, R13, 0x4, R6 ;  /* 0x000000040d067825 */ /* 0x000fc400078e0006 */
[----:B------:R-:W2:Y:S01]  /*02c0*/  LDG.E R11, desc[UR4][R10.64] ;  /* 0x000000040a0b7981 */ /* 0x000ea2000c1e1900 */
[----:B------:R-:W0:Y:S03]  /*02d0*/  LDC.64 R12, c[0x0][0x390] ;  /* 0x0000e400ff0c7b82 */ /* 0x000e260000000a00 */
[----:B------:R-:W2:Y:S01]  /*02e0*/  LDG.E R6, desc[UR4][R6.64] ;  /* 0x0000000406067981 */ /* 0x000ea2000c1e1900 */
[----:B0-----:R-:W-:-:S04]  /*02f0*/  IMAD.WIDE.U32 R12, R0, 0x4, R12 ;  /* 0x00000004000c7825 */ /* 0x001fc800078e000c */
[----:B---3--:R-:W-:-:S04]  /*0300*/  FADD R5, R4, R4 ;  /* 0x0000000404057221 */ /* 0x008fc80000000000 */
[----:B----4-:R-:W-:Y:S01]  /*0310*/  FADD R4, -R5, R8 ;  /* 0x0000000805047221 */ /* 0x010fe20000000100 */
[----:B-----5:R-:W-:-:S03]  /*0320*/  FADD R5, R2, -R5 ;  /* 0x8000000502057221 */ /* 0x020fc60000000000 */
[----:B--2---:R-:W-:Y:S01]  /*0330*/  FADD R4, R4, R11 ;  /* 0x0000000b04047221 */ /* 0x004fe20000000000 */
[----:B------:R-:W-:-:S03]  /*0340*/  FADD R5, R5, R6 ;  /* 0x0000000605057221 */ /* 0x000fc60000000000 */
[----:B------:R-:W-:-:S04]  /*0350*/  FMUL R4, R4, UR9 ;  /* 0x0000000904047c20 */ /* 0x000fc80008400000 */
[----:B------:R-:W-:-:S05]  /*0360*/  FFMA R5, R5, UR8, R4 ;  /* 0x0000000805057c23 */ /* 0x000fca0008000004 */
[----:B------:R-:W-:Y:S01]  /*0370*/  STG.E desc[UR4][R12.64], R5 ;  /* 0x000000050c007986 */ /* 0x000fe2000c101904 */
[----:B------:R-:W-:Y:S05]  /*0380*/  EXIT ;  /* 0x000000000000794d */ /* 0x000fea0003800000 */
.L_x_45:
        /* <DEDUP_REMOVED lines=15> */
.L_x_68:


//--------------------- .text._Z14rbgs_phase_rhsPfPKhPKf8UniformsS3_j --------------------------
	.section	.text._Z14rbgs_phase_rhsPfPKhPKf8UniformsS3_j,"ax",@progbits
	.align	128
        .global         _Z14rbgs_phase_rhsPfPKhPKf8UniformsS3_j
        .type           _Z14rbgs_phase_rhsPfPKhPKf8UniformsS3_j,@function
        .size           _Z14rbgs_phase_rhsPfPKhPKf8UniformsS3_j,(.L_x_69 - _Z14rbgs_phase_rhsPfPKhPKf8UniformsS3_j)
        .other          _Z14rbgs_phase_rhsPfPKhPKf8UniformsS3_j,@"STO_CUDA_ENTRY STV_DEFAULT"
_Z14rbgs_phase_rhsPfPKhPKf8UniformsS3_j:
.text._Z14rbgs_phase_rhsPfPKhPKf8UniformsS3_j:
        /* <DEDUP_REMOVED lines=13> */
[----:B------:R-:W0:Y:S01]  /*00d0*/  LDC R3, c[0x0][0x3b8] ;  /* 0x0000ee00ff037b82 */ /* 0x000e220000000800 */
[----:B------:R-:W-:-:S04]  /*00e0*/  IADD3 R0, PT, PT, R4, R5, RZ ;  /* 0x0000000504007210 */ /* 0x000fc80007ffe0ff */
[----:B0-----:R-:W-:-:S04]  /*00f0*/  LOP3.LUT R0, R0, 0x1, R3, 0x48, !PT ;  /* 0x0000000100007812 */ /* 0x001fc800078e4803 */
[----:B------:R-:W-:-:S13]  /*0100*/  ISETP.NE.U32.AND P0, PT, R0, 0x1, PT ;  /* 0x000000010000780c */ /* 0x000fda0003f05070 */
[----:B------:R-:W-:Y:S05]  /*0110*/  @!P0 EXIT ;  /* 0x000000000000894d */ /* 0x000fea0003800000 */
        /* <DEDUP_REMOVED lines=15> */
.L_x_46:
        /* <DEDUP_REMOVED lines=8> */
[C---:B------:R-:W-:Y:S02]  /*0290*/  IADD3 R11, PT, PT, R0.reuse, -UR6, RZ ;  /* 0x80000006000b7c10 */ /* 0x040fe4000fffe0ff */
[C---:B------:R-:W-:Y:S02]  /*02a0*/  IADD3 R13, PT, PT, R0.reuse, UR6, RZ ;  /* 0x00000006000d7c10 */ /* 0x040fe4000fffe0ff */
[C---:B------:R-:W-:Y:S02]  /*02b0*/  IADD3 R7, PT, PT, R0.reuse, -0x1, RZ ;  /* 0xffffffff00077810 */ /* 0x040fe40007ffe0ff */
[----:B------:R-:W-:Y:S01]  /*02c0*/  IADD3 R9, PT, PT, R0, 0x1, RZ ;  /* 0x0000000100097810 */ /* 0x000fe20007ffe0ff */
[----:B------:R-:W1:Y:S08]  /*02d0*/  LDC.64 R4, c[0x0][0x3b0] ;  /* 0x0000ec00ff047b82 */ /* 0x000e700000000a00 */
[----:B------:R-:W2:Y:S01]  /*02e0*/  LDC.64 R16, c[0x0][0x3a0] ;  /* 0x0000e800ff107b82 */ /* 0x000ea20000000a00 */
[----:B0-----:R-:W-:-:S04]  /*02f0*/  IMAD.WIDE.U32 R10, R11, 0x4, R2 ;  /* 0x000000040b0a7825 */ /* 0x001fc800078e0002 */
[--C-:B------:R-:W-:Y:S02]  /*0300*/  IMAD.WIDE.U32 R12, R13, 0x4, R2.reuse ;  /* 0x000000040d0c7825 */ /* 0x100fe400078e0002 */
[----:B------:R-:W3:Y:S02]  /*0310*/  LDG.E R10, desc[UR4][R10.64] ;  /* 0x000000040a0a7981 */ /* 0x000ee4000c1e1900 */
[--C-:B------:R-:W-:Y:S02]  /*0320*/  IMAD.WIDE.U32 R6, R7, 0x4, R2.reuse ;  /* 0x0000000407067825 */ /* 0x100fe400078e0002 */
[----:B------:R-:W3:Y:S02]  /*0330*/  LDG.E R13, desc[UR4][R12.64] ;  /* 0x000000040c0d7981 */ /* 0x000ee4000c1e1900 */
[----:B------:R-:W-:Y:S02]  /*0340*/  IMAD.WIDE.U32 R8, R9, 0x4, R2 ;  /* 0x0000000409087825 */ /* 0x000fe400078e0002 */
[----:B------:R-:W4:Y:S02]  /*0350*/  LDG.E R6, desc[UR4][R6.64] ;  /* 0x0000000406067981 */ /* 0x000f24000c1e1900 */
[----:B-1----:R-:W-:-:S02]  /*0360*/  IMAD.WIDE.U32 R14, R0, 0x4, R4 ;  /* 0x00000004000e7825 */ /* 0x002fc400078e0004 */
[----:B------:R-:W4:Y:S01]  /*0370*/  LDG.E R9, desc[UR4][R8.64] ;  /* 0x0000000408097981 */ /* 0x000f22000c1e1900 */
[----:B------:R-:W0:Y:S03]  /*0380*/  LDC.64 R4, c[0x0][0x3a8] ;  /* 0x0000ea00ff047b82 */ /* 0x000e260000000a00 */
[----:B------:R-:W5:Y:S01]  /*0390*/  LDG.E R15, desc[UR4][R14.64] ;  /* 0x000000040e0f7981 */ /* 0x000f62000c1e1900 */
[----:B------:R-:W-:-:S05]  /*03a0*/  IMAD.WIDE.U32 R2, R0, 0x4, R2 ;  /* 0x0000000400027825 */ /* 0x000fca00078e0002 */
[----:B------:R-:W5:Y:S01]  /*03b0*/  LDG.E R18, desc[UR4][R2.64] ;  /* 0x0000000402127981 */ /* 0x000f62000c1e1900 */
[----:B---3--:R-:W-:-:S04]  /*03c0*/  FADD R0, R10, R13 ;  /* 0x0000000d0a007221 */ /* 0x008fc80000000000 */
[----:B--2---:R-:W-:Y:S01]  /*03d0*/  FMUL R0, R0, R17 ;  /* 0x0000001100007220 */ /* 0x004fe20000400000 */
[----:B----4-:R-:W-:-:S04]  /*03e0*/  FADD R11, R6, R9 ;  /* 0x00000009060b7221 */ /* 0x010fc80000000000 */
[----:B------:R-:W-:-:S04]  /*03f0*/  FFMA R0, R11, R16, R0 ;  /* 0x000000100b007223 */ /* 0x000fc80000000000 */
[----:B-----5:R-:W-:Y:S01]  /*0400*/  FADD R7, R0, R15 ;  /* 0x0000000f00077221 */ /* 0x020fe20000000000 */
[----:B0-----:R-:W-:-:S03]  /*0410*/  FADD R0, -R5, 1 ;  /* 0x3f80000005007421 */ /* 0x001fc60000000100 */
[----:B------:R-:W-:-:S04]  /*0420*/  FMUL R4, R7, R4 ;  /* 0x0000000407047220 */ /* 0x000fc80000400000 */
[----:B------:R-:W-:-:S04]  /*0430*/  FMUL R5, R4, R5 ;  /* 0x0000000504057220 */ /* 0x000fc80000400000 */
[----:B------:R-:W-:-:S05]  /*0440*/  FFMA R5, R0, R18, R5 ;  /* 0x0000001200057223 */ /* 0x000fca0000000005 */
[----:B------:R-:W-:Y:S01]  /*0450*/  STG.E desc[UR4][R2.64], R5 ;  /* 0x0000000502007986 */ /* 0x000fe2000c101904 */
[----:B------:R-:W-:Y:S05]  /*0460*/  EXIT ;  /* 0x000000000000794d */ /* 0x000fea0003800000 */
.L_x_47:
        /* <DEDUP_REMOVED lines=9> */
.L_x_69:


//--------------------- .text._Z10rbgs_phasePfPKhPKf8Uniformsj --------------------------
	.section	.text._Z10rbgs_phasePfPKhPKf8Uniformsj,"ax",@progbits
	.align	128
        .global         _Z10rbgs_phasePfPKhPKf8Uniformsj
        .type           _Z10rbgs_phasePfPKhPKf8Uniformsj,@function
        .size           _Z10rbgs_phasePfPKhPKf8Uniformsj,(.L_x_70 - _Z10rbgs_phasePfPKhPKf8Uniformsj)
        .other          _Z10rbgs_phasePfPKhPKf8Uniformsj,@"STO_CUDA_ENTRY STV_DEFAULT"
_Z10rbgs_phasePfPKhPKf8Uniformsj:
.text._Z10rbgs_phasePfPKhPKf8Uniformsj:
        /* <DEDUP_REMOVED lines=33> */
.L_x_48:
        /* <DEDUP_REMOVED lines=19> */
[--C-:B------:R-:W-:Y:S02]  /*0340*/  IMAD.WIDE.U32 R6, R7, 0x4, R2.reuse ;  /* 0x0000000407067825 */ /* 0x100fe400078e0002 */
[----:B------:R-:W4:Y:S04]  /*0350*/  LDG.E R4, desc[UR4][R4.64] ;  /* 0x0000000404047981 */ /* 0x000f28000c1e1900 */
[----:B------:R-:W4:Y:S01]  /*0360*/  LDG.E R7, desc[UR4][R6.64] ;  /* 0x0000000406077981 */ /* 0x000f22000c1e1900 */
[----:B------:R-:W-:-:S05]  /*0370*/  IMAD.WIDE.U32 R2, R0, 0x4, R2 ;  /* 0x0000000400027825 */ /* 0x000fca00078e0002 */
[----:B------:R-:W5:Y:S01]  /*0380*/  LDG.E R12, desc[UR4][R2.64] ;  /* 0x00000004020c7981 */ /* 0x000f62000c1e1900 */
[----:B---3--:R-:W-:-:S04]  /*0390*/  FADD R0, R8, R11 ;  /* 0x0000000b08007221 */ /* 0x008fc80000000000 */
[----:B-1----:R-:W-:Y:S01]  /*03a0*/  FMUL R0, R0, R15 ;  /* 0x0000000f00007220 */ /* 0x002fe20000400000 */
[----:B----4-:R-:W-:-:S04]  /*03b0*/  FADD R13, R4, R7 ;  /* 0x00000007040d7221 */ /* 0x010fc80000000000 */
[----:B------:R-:W-:-:S04]  /*03c0*/  FFMA R13, R13, R14, R0 ;  /* 0x0000000e0d0d7223 */ /* 0x000fc80000000000 */
[----:B--2---:R-:W-:Y:S01]  /*03d0*/  FMUL R0, R13, R16 ;  /* 0x000000100d007220 */ /* 0x004fe20000400000 */
[----:B------:R-:W-:-:S03]  /*03e0*/  FADD R4, -R17, 1 ;  /* 0x3f80000011047421 */ /* 0x000fc60000000100 */
[----:B------:R-:W-:-:S04]  /*03f0*/  FMUL R5, R0, R17 ;  /* 0x0000001100057220 */ /* 0x000fc80000400000 */
[----:B-----5:R-:W-:-:S05]  /*0400*/  FFMA R5, R4, R12, R5 ;  /* 0x0000000c04057223 */ /* 0x020fca0000000005 */
[----:B------:R-:W-:Y:S01]  /*0410*/  STG.E desc[UR4][R2.64], R5 ;  /* 0x0000000502007986 */ /* 0x000fe2000c101904 */
[----:B------:R-:W-:Y:S05]  /*0420*/  EXIT ;  /* 0x000000000000794d */ /* 0x000fea0003800000 */
.L_x_49:
        /* <DEDUP_REMOVED lines=13> */
.L_x_70:


//--------------------- .text._Z15jacobi_step_rhsPKfPfPKhS0_8UniformsS0_ --------------------------
	.section	.text._Z15jacobi_step_rhsPKfPfPKhS0_8UniformsS0_,"ax",@progbits
	.align	128
        .global         _Z15jacobi_step_rhsPKfPfPKhS0_8UniformsS0_
        .type           _Z15jacobi_step_rhsPKfPfPKhS0_8UniformsS0_,@function
        .size           _Z15jacobi_step_rhsPKfPfPKhS0_8UniformsS0_,(.L_x_71 - _Z15jacobi_step_rhsPKfPfPKhS0_8UniformsS0_)
        .other          _Z15jacobi_step_rhsPKfPfPKhS0_8UniformsS0_,@"STO_CUDA_ENTRY STV_DEFAULT"
_Z15jacobi_step_rhsPKfPfPKhS0_8UniformsS0_:
.text._Z15jacobi_step_rhsPKfPfPKhS0_8UniformsS0_:
        /* <DEDUP_REMOVED lines=28> */
.L_x_50:
[C---:B------:R-:W-:Y:S02]  /*01c0*/  ISETP.NE.AND P0, PT, R5.reuse, RZ, PT ;  /* 0x000000ff0500720c */ /* 0x040fe40003f05270 */
[----:B------:R-:W-:Y:S02]  /*01d0*/  IADD3 R5, PT, PT, R5, 0x1, RZ ;  /* 0x0000000105057810 */ /* 0x000fe40007ffe0ff */
[C---:B------:R-:W-:Y:S02]  /*01e0*/  IADD3 R2, PT, PT, R4.reuse, 0x1, RZ ;  /* 0x0000000104027810 */ /* 0x040fe40007ffe0ff */
[----:B------:R-:W-:Y:S02]  /*01f0*/  ISETP.NE.AND P0, PT, R4, RZ, P0 ;  /* 0x000000ff0400720c */ /* 0x000fe40000705270 */
[----:B------:R-:W-:Y:S02]  /*0200*/  ISETP.NE.AND P1, PT, R5, UR7, PT ;  /* 0x0000000705007c0c */ /* 0x000fe4000bf25270 */
[----:B------:R-:W-:-:S13]  /*0210*/  ISETP.NE.AND P0, PT, R2, UR6, P0 ;  /* 0x0000000602007c0c */ /* 0x000fda0008705270 */
[----:B------:R-:W-:Y:S05]  /*0220*/  @P0 BRA P1, `(.L_x_51) ;  /* 0x00000000001c0947 */ /* 0x000fea0000800000 */
[----:B------:R-:W0:Y:S08]  /*0230*/  LDC.64 R2, c[0x0][0x380] ;  /* 0x0000e000ff027b82 */ /* 0x000e300000000a00 */
[----:B------:R-:W1:Y:S01]  /*0240*/  LDC.64 R4, c[0x0][0x388] ;  /* 0x0000e200ff047b82 */ /* 0x000e620000000a00 */
[----:B0-----:R-:W-:-:S06]  /*0250*/  IMAD.WIDE.U32 R2, R0, 0x4, R2 ;  /* 0x0000000400027825 */ /* 0x001fcc00078e0002 */
[----:B------:R-:W2:Y:S01]  /*0260*/  LDG.E R3, desc[UR4][R2.64] ;  /* 0x0000000402037981 */ /* 0x000ea2000c1e1900 */
[----:B-1----:R-:W-:-:S05]  /*0270*/  IMAD.WIDE.U32 R4, R0, 0x4, R4 ;  /* 0x0000000400047825 */ /* 0x002fca00078e0004 */
[----:B--2---:R-:W-:Y:S01]  /*0280*/  STG.E desc[UR4][R4.64], R3 ;  /* 0x0000000304007986 */ /* 0x004fe2000c101904 */
[----:B------:R-:W-:Y:S05]  /*0290*/  EXIT ;  /* 0x000000000000794d */ /* 0x000fea0003800000 */
.L_x_51:
[----:B------:R-:W0:Y:S01]  /*02a0*/  LDC.64 R2, c[0x0][0x380] ;  /* 0x0000e000ff027b82 */ /* 0x000e220000000a00 */
[C---:B------:R-:W-:Y:S01]  /*02b0*/  IADD3 R11, PT, PT, R0.reuse, -UR6, RZ ;  /* 0x80000006000b7c10 */ /* 0x040fe2000fffe0ff */
[----:B------:R-:W1:Y:S01]  /*02c0*/  LDCU.64 UR8, c[0x0][0x3a8] ;  /* 0x00007500ff0877ac */ /* 0x000e620008000a00 */
[C---:B------:R-:W-:Y:S02]  /*02d0*/  IADD3 R13, PT, PT, R0.reuse, UR6, RZ ;  /* 0x00000006000d7c10 */ /* 0x040fe4000fffe0ff */
[C---:B------:R-:W-:Y:S02]  /*02e0*/  IADD3 R7, PT, PT, R0.reuse, -0x1, RZ ;  /* 0xffffffff00077810 */ /* 0x040fe40007ffe0ff */
[----:B------:R-:W-:Y:S01]  /*02f0*/  IADD3 R9, PT, PT, R0, 0x1, RZ ;  /* 0x0000000100097810 */ /* 0x000fe20007ffe0ff */
        /* <DEDUP_REMOVED lines=8> */
[----:B--2---:R-:W-:-:S02]  /*0380*/  IMAD.WIDE.U32 R14, R0, 0x4, R4 ;  /* 0x00000004000e7825 */ /* 0x004fc400078e0004 */
[----:B------:R-:W4:Y:S01]  /*0390*/  LDG.E R9, desc[UR4][R8.64] ;  /* 0x0000000408097981 */ /* 0x000f22000c1e1900 */
[----:B------:R-:W0:Y:S03]  /*03a0*/  LDC.64 R4, c[0x0][0x388] ;  /* 0x0000e200ff047b82 */ /* 0x000e260000000a00 */
[----:B------:R-:W2:Y:S01]  /*03b0*/  LDG.E R15, desc[UR4][R14.64] ;  /* 0x000000040e0f7981 */ /* 0x000ea2000c1e1900 */
[----:B------:R-:W-:-:S04]  /*03c0*/  IMAD.WIDE.U32 R16, R0, 0x4, R2 ;  /* 0x0000000400107825 */ /* 0x000fc800078e0002 */
[----:B------:R-:W5:Y:S02]  /*03d0*/  LDC.64 R2, c[0x0][0x3b0] ;  /* 0x0000ec00ff027b82 */ /* 0x000f640000000a00 */
[----:B------:R-:W5:Y:S01]  /*03e0*/  LDG.E R16, desc[UR4][R16.64] ;  /* 0x0000000410107981 */ /* 0x000f62000c1e1900 */
[----:B0-----:R-:W-:-:S04]  /*03f0*/  IMAD.WIDE.U32 R4, R0, 0x4, R4 ;  /* 0x0000000400047825 */ /* 0x001fc800078e0004 */
[----:B---3--:R-:W-:-:S04]  /*0400*/  FADD R11, R10, R13 ;  /* 0x0000000d0a0b7221 */ /* 0x008fc80000000000 */
[----:B-1----:R-:W-:Y:S01]  /*0410*/  FMUL R11, R11, UR9 ;  /* 0x000000090b0b7c20 */ /* 0x002fe20008400000 */
[----:B----4-:R-:W-:-:S04]  /*0420*/  FADD R10, R6, R9 ;  /* 0x00000009060a7221 */ /* 0x010fc80000000000 */
[----:B------:R-:W-:-:S04]  /*0430*/  FFMA R10, R10, UR8, R11 ;  /* 0x000000080a0a7c23 */ /* 0x000fc8000800000b */
[----:B--2---:R-:W-:-:S04]  /*0440*/  FADD R7, R10, R15 ;  /* 0x0000000f0a077221 */ /* 0x004fc80000000000 */
[----:B-----5:R-:W-:-:S04]  /*0450*/  FMUL R2, R7, R2 ;  /* 0x0000000207027220 */ /* 0x020fc80000400000 */
[----:B------:R-:W-:Y:S01]  /*0460*/  FMUL R2, R2, R3 ;  /* 0x0000000302027220 */ /* 0x000fe20000400000 */
[----:B------:R-:W-:-:S04]  /*0470*/  FADD R3, -R3, 1 ;  /* 0x3f80000003037421 */ /* 0x000fc80000000100 */
[----:B------:R-:W-:-:S05]  /*0480*/  FFMA R3, R3, R16, R2 ;  /* 0x0000001003037223 */ /* 0x000fca0000000002 */
[----:B------:R-:W-:Y:S01]  /*0490*/  STG.E desc[UR4][R4.64], R3 ;  /* 0x0000000304007986 */ /* 0x000fe2000c101904 */
[----:B------:R-:W-:Y:S05]  /*04a0*/  EXIT ;  /* 0x000000000000794d */ /* 0x000fea0003800000 */
.L_x_52:
        /* <DEDUP_REMOVED lines=13> */
.L_x_71:


//--------------------- .text._Z11jacobi_stepPKfPfPKhS0_8Uniforms --------------------------
	.section	.text._Z11jacobi_stepPKfPfPKhS0_8Uniforms,"ax",@progbits
	.align	128
        .global         _Z11jacobi_stepPKfPfPKhS0_8Uniforms
        .type           _Z11jacobi_stepPKfPfPKhS0_8Uniforms,@function
        .size           _Z11jacobi_stepPKfPfPKhS0_8Uniforms,(.L_x_72 - _Z11jacobi_stepPKfPfPKhS0_8Uniforms)
        .other          _Z11jacobi_stepPKfPfPKhS0_8Uniforms,@"STO_CUDA_ENTRY STV_DEFAULT"
_Z11jacobi_stepPKfPfPKhS0_8Uniforms:
.text._Z11jacobi_stepPKfPfPKhS0_8Uniforms:
        /* <DEDUP_REMOVED lines=28> */
.L_x_53:
        /* <DEDUP_REMOVED lines=14> */
.L_x_54:
        /* <DEDUP_REMOVED lines=15> */
[----:B------:R-:W-:-:S02]  /*0390*/  IMAD.WIDE.U32 R12, R0, 0x4, R2 ;  /* 0x00000004000c7825 */ /* 0x000fc400078e0002 */
[----:B------:R-:W0:Y:S04]  /*03a0*/  LDC.64 R2, c[0x0][0x388] ;  /* 0x0000e200ff027b82 */ /* 0x000e280000000a00 */
[----:B------:R-:W5:Y:S01]  /*03b0*/  LDG.E R13, desc[UR4][R12.64] ;  /* 0x000000040c0d7981 */ /* 0x000f62000c1e1900 */
[----:B0-----:R-:W-:-:S04]  /*03c0*/  IMAD.WIDE.U32 R2, R0, 0x4, R2 ;  /* 0x0000000400027825 */ /* 0x001fc800078e0002 */
[----:B---3--:R-:W-:-:S04]  /*03d0*/  FADD R15, R8, R11 ;  /* 0x0000000b080f7221 */ /* 0x008fc80000000000 */
[----:B-1----:R-:W-:Y:S01]  /*03e0*/  FMUL R15, R15, UR9 ;  /* 0x000000090f0f7c20 */ /* 0x002fe20008400000 */
[----:B----4-:R-:W-:-:S04]  /*03f0*/  FADD R14, R4, R7 ;  /* 0x00000007040e7221 */ /* 0x010fc80000000000 */
[----:B------:R-:W-:-:S04]  /*0400*/  FFMA R15, R14, UR8, R15 ;  /* 0x000000080e0f7c23 */ /* 0x000fc8000800000f */
[----:B--2---:R-:W-:-:S04]  /*0410*/  FMUL R4, R15, R16 ;  /* 0x000000100f047220 */ /* 0x004fc80000400000 */
[----:B------:R-:W-:Y:S01]  /*0420*/  FMUL R5, R4, R17 ;  /* 0x0000001104057220 */ /* 0x000fe20000400000 */
[----:B------:R-:W-:-:S04]  /*0430*/  FADD R4, -R17, 1 ;  /* 0x3f80000011047421 */ /* 0x000fc80000000100 */
[----:B-----5:R-:W-:-:S05]  /*0440*/  FFMA R5, R4, R13, R5 ;  /* 0x0000000d04057223 */ /* 0x020fca0000000005 */
[----:B------:R-:W-:Y:S01]  /*0450*/  STG.E desc[UR4][R2.64], R5 ;  /* 0x0000000502007986 */ /* 0x000fe2000c101904 */
[----:B------:R-:W-:Y:S05]  /*0460*/  EXIT ;  /* 0x000000000000794d */ /* 0x000fea0003800000 */
.L_x_55:
        /* <DEDUP_REMOVED lines=9> */
.L_x_72:


//--------------------- .text._Z15apply_dirichletPfPKhPKf8Uniforms --------------------------
	.section	.text._Z15apply_dirichletPfPKhPKf8Uniforms,"ax",@progbits
	.align	128
        .global         _Z15apply_dirichletPfPKhPKf8Uniforms
        .type           _Z15apply_dirichletPfPKhPKf8Uniforms,@function
        .size           _Z15apply_dirichletPfPKhPKf8Uniforms,(.L_x_73 - _Z15apply_dirichletPfPKhPKf8Uniforms)
        .other          _Z15apply_dirichletPfPKhPKf8Uniforms,@"STO_CUDA_ENTRY STV_DEFAULT"
_Z15apply_dirichletPfPKhPKf8Uniforms:
.text._Z15apply_dirichletPfPKhPKf8Uniforms:
        /* <DEDUP_REMOVED lines=20> */
[----:B------:R-:W-:Y:S05]  /*0140*/  @!P0 EXIT ;  /* 0x000000000000894d */ /* 0x000fea0003800000 */
[----:B------:R-:W0:Y:S08]  /*0150*/  LDC.64 R2, c[0x0][0x390] ;  /* 0x0000e400ff027b82 */ /* 0x000e300000000a00 */
[----:B------:R-:W1:Y:S01]  /*0160*/  LDC.64 R4, c[0x0][0x380] ;  /* 0x0000e000ff047b82 */ /* 0x000e620000000a00 */
[----:B0-----:R-:W-:-:S06]  /*0170*/  IMAD.WIDE.U32 R2, R7, 0x4, R2 ;  /* 0x0000000407027825 */ /* 0x001fcc00078e0002 */
[----:B------:R-:W2:Y:S01]  /*0180*/  LDG.E R3, desc[UR4][R2.64] ;  /* 0x0000000402037981 */ /* 0x000ea2000c1e1900 */
[----:B-1----:R-:W-:-:S05]  /*0190*/  IMAD.WIDE.U32 R4, R7, 0x4, R4 ;  /* 0x0000000407047825 */ /* 0x002fca00078e0004 */
[----:B--2---:R-:W-:Y:S01]  /*01a0*/  STG.E desc[UR4][R4.64], R3 ;  /* 0x0000000304007986 */ /* 0x004fe2000c101904 */
[----:B------:R-:W-:Y:S05]  /*01b0*/  EXIT ;  /* 0x000000000000794d */ /* 0x000fea0003800000 */
.L_x_56:
        /* <DEDUP_REMOVED lines=12> */
.L_x_73:


//--------------------- .nv.shared.reserved.0     --------------------------
	.section	.nv.shared.reserved.0,"aw",@nobits
	.weak		__nv_reservedSMEM_offset_0_alias
	.size		__nv_reservedSMEM_offset_0_alias, 0, 64
	.other		__nv_reservedSMEM_offset_0_alias,@"STO_CUDA_RESERVED_SHARED STV_DEFAULT"
__nv_reservedSMEM_offset_0_alias:
	.zero		0
	.zero		64


//--------------------- .nv.shared._Z30sum_squares_diff_partial_tiledPKfS0_8UniformsPf --------------------------
	.section	.nv.shared._Z30sum_squares_diff_partial_tiledPKfS0_8UniformsPf,"aw",@nobits
	.sectionflags	@""
	.align	4
.nv.shared._Z30sum_squares_diff_partial_tiledPKfS0_8UniformsPf:
	.zero		2048


//--------------------- .nv.shared._Z25sum_squares_partial_tiledPKf8UniformsPf --------------------------
	.section	.nv.shared._Z25sum_squares_partial_tiledPKf8UniformsPf,"aw",@nobits
	.sectionflags	@""
	.align	4
.nv.shared._Z25sum_squares_partial_tiledPKf8UniformsPf:
	.zero		2048


//--------------------- .nv.shared._Z10reduce_sumPKfPfj --------------------------
	.section	.nv.shared._Z10reduce_sumPKfPfj,"aw",@nobits
	.sectionflags	@""
	.align	4
.nv.shared._Z10reduce_sumPKfPfj:
	.zero		2048


//--------------------- .nv.shared._Z27jacobi_fused_residual_tiledPKfPfPKhS0_8UniformsS1_ --------------------------
	.section	.nv.shared._Z27jacobi_fused_residual_tiledPKfPfPKhS0_8UniformsS1_,"aw",@nobits
	.sectionflags	@""
	.align	4
.nv.shared._Z27jacobi_fused_residual_tiledPKfPfPKhS0_8UniformsS1_:
	.zero		4640


//--------------------- .nv.constant0._Z12sor_step_rhsPfPKhPKf8UniformsS3_ --------------------------
	.section	.nv.constant0._Z12sor_step_rhsPfPKhPKf8UniformsS3_,"a",@progbits
	.sectionflags	@""
	.align	4
.nv.constant0._Z12sor_step_rhsPfPKhPKf8UniformsS3_:
	.zero		952


//--------------------- .nv.constant0._Z8sor_stepPfPKhPKf8Uniforms --------------------------
	.section	.nv.constant0._Z8sor_stepPfPKhPKf8Uniforms,"a",@progbits
	.sectionflags	@""
	.align	4
.nv.constant0._Z8sor_stepPfPKhPKf8Uniforms:
	.zero		944


//--------------------- .nv.constant0._Z30sum_squares_diff_partial_tiledPKfS0_8UniformsPf --------------------------
	.section	.nv.constant0._Z30sum_squares_diff_partial_tiledPKfS0_8UniformsPf,"a",@progbits
	.sectionflags	@""
	.align	4
.nv.constant0._Z30sum_squares_diff_partial_tiledPKfS0_8UniformsPf:
	.zero		944


//--------------------- .nv.constant0._Z25sum_squares_partial_tiledPKf8UniformsPf --------------------------
	.section	.nv.constant0._Z25sum_squares_partial_tiledPKf8UniformsPf,"a",@progbits
	.sectionflags	@""
	.align	4
.nv.constant0._Z25sum_squares_partial_tiledPKf8UniformsPf:
	.zero		936


//--------------------- .nv.constant0._Z10reduce_sumPKfPfj --------------------------
	.section	.nv.constant0._Z10reduce_sumPKfPfj,"a",@progbits
	.sectionflags	@""
	.align	4
.nv.constant0._Z10reduce_sumPKfPfj:
	.zero		916


//--------------------- .nv.constant0._Z27jacobi_fused_residual_tiledPKfPfPKhS0_8UniformsS1_ --------------------------
	.section	.nv.constant0._Z27jacobi_fused_residual_tiledPKfPfPKhS0_8UniformsS1_,"a",@progbits
	.sectionflags	@""
	.align	4
.nv.constant0._Z27jacobi_fused_residual_tiledPKfPfPKhS0_8UniformsS1_:
	.zero		960


//--------------------- .nv.constant0._Z15clamp_to_boundsPfPKh8Uniforms6float2 --------------------------
	.section	.nv.constant0._Z15clamp_to_boundsPfPKh8Uniforms6float2,"a",@progbits
	.sectionflags	@""
	.align	4
.nv.constant0._Z15clamp_to_boundsPfPKh8Uniforms6float2:
	.zero		944


//--------------------- .nv.constant0._Z14set_zero_floatPf8Uniforms --------------------------
	.section	.nv.constant0._Z14set_zero_floatPf8Uniforms,"a",@progbits
	.sectionflags	@""
	.align	4
.nv.constant0._Z14set_zero_floatPf8Uniforms:
	.zero		928


//--------------------- .nv.constant0._Z20prolong_bilinear_addPKfPf8GridDims --------------------------
	.section	.nv.constant0._Z20prolong_bilinear_addPKfPf8GridDims,"a",@progbits
	.sectionflags	@""
	.align	4
.nv.constant0._Z20prolong_bilinear_addPKfPf8GridDims:
	.zero		928


//--------------------- .nv.constant0._Z23restrict_full_weightingPKfPf8GridDims --------------------------
	.section	.nv.constant0._Z23restrict_full_weightingPKfPf8GridDims,"a",@progbits
	.sectionflags	@""
	.align	4
.nv.constant0._Z23restrict_full_weightingPKfPf8GridDims:
	.zero		928


//--------------------- .nv.constant0._Z20residual_smooth_stepPKfPfPKh8Uniforms --------------------------
	.section	.nv.constant0._Z20residual_smooth_stepPKfPfPKh8Uniforms,"a",@progbits
	.sectionflags	@""
	.align	4
.nv.constant0._Z20residual_smooth_stepPKfPfPKh8Uniforms:
	.zero		944


//--------------------- .nv.constant0._Z20compute_residual_rawPKfPKhPf8Uniforms --------------------------
	.section	.nv.constant0._Z20compute_residual_rawPKfPKhPf8Uniforms,"a",@progbits
	.sectionflags	@""
	.align	4
.nv.constant0._Z20compute_residual_rawPKfPKhPf8Uniforms:
	.zero		944


//--------------------- .nv.constant0._Z14rbgs_phase_rhsPfPKhPKf8UniformsS3_j --------------------------
	.section	.nv.constant0._Z14rbgs_phase_rhsPfPKhPKf8UniformsS3_j,"a",@progbits
	.sectionflags	@""
	.align	4
.nv.constant0._Z14rbgs_phase_rhsPfPKhPKf8UniformsS3_j:
	.zero		956


//--------------------- .nv.constant0._Z10rbgs_phasePfPKhPKf8Uniformsj --------------------------
	.section	.nv.constant0._Z10rbgs_phasePfPKhPKf8Uniformsj,"a",@progbits
	.sectionflags	@""
	.align	4
.nv.constant0._Z10rbgs_phasePfPKhPKf8Uniformsj:
	.zero		948


//--------------------- .nv.constant0._Z15jacobi_step_rhsPKfPfPKhS0_8UniformsS0_ --------------------------
	.section	.nv.constant0._Z15jacobi_step_rhsPKfPfPKhS0_8UniformsS0_,"a",@progbits
	.sectionflags	@""
	.align	4
.nv.constant0._Z15jacobi_step_rhsPKfPfPKhS0_8UniformsS0_:
	.zero		960


//--------------------- .nv.constant0._Z11jacobi_stepPKfPfPKhS0_8Uniforms --------------------------
	.section	.nv.constant0._Z11jacobi_stepPKfPfPKhS0_8Uniforms,"a",@progbits
	.sectionflags	@""
	.align	4
.nv.constant0._Z11jacobi_stepPKfPfPKhS0_8Uniforms:
	.zero		952


//--------------------- .nv.constant0._Z15apply_dirichletPfPKhPKf8Uniforms --------------------------
	.section	.nv.constant0._Z15apply_dirichletPfPKhPKf8Uniforms,"a",@progbits
	.sectionflags	@""
	.align	4
.nv.constant0._Z15apply_dirichletPfPKhPKf8Uniforms:
	.zero		944


//--------------------- SYMBOLS --------------------------

	.type		.nv.reservedSmem.offset0,@object
	.size		.nv.reservedSmem.offset0,0x4
	.type		.nv.reservedSmem.cap,@object
	.size		.nv.reservedSmem.cap,0x4
